//
// Generated by NVIDIA NVVM Compiler
//
// Compiler Build ID: CL-36424714
// Cuda compilation tools, release 13.0, V13.0.88
// Based on NVVM 20.0.0
//

.version 9.0
.target sm_100
.address_size 64

	// .globl	_Z6matmulIiEvPKT_S2_PS0_jj
.extern .shared .align 16 .b8 shared[];

.visible .entry _Z6matmulIiEvPKT_S2_PS0_jj(
	.param .u64 .ptr .align 1 _Z6matmulIiEvPKT_S2_PS0_jj_param_0,
	.param .u64 .ptr .align 1 _Z6matmulIiEvPKT_S2_PS0_jj_param_1,
	.param .u64 .ptr .align 1 _Z6matmulIiEvPKT_S2_PS0_jj_param_2,
	.param .u32 _Z6matmulIiEvPKT_S2_PS0_jj_param_3,
	.param .u32 _Z6matmulIiEvPKT_S2_PS0_jj_param_4
)
{
	.reg .pred 	%p<12>;
	.reg .b32 	%r<172>;
	.reg .b64 	%rd<14>;

	ld.param.u64 	%rd3, [_Z6matmulIiEvPKT_S2_PS0_jj_param_0];
	ld.param.u64 	%rd4, [_Z6matmulIiEvPKT_S2_PS0_jj_param_1];
	ld.param.u32 	%r50, [_Z6matmulIiEvPKT_S2_PS0_jj_param_3];
	ld.param.u32 	%r51, [_Z6matmulIiEvPKT_S2_PS0_jj_param_4];
	mov.u32 	%r52, %ctaid.x;
	mov.u32 	%r1, %ctaid.y;
	mov.u32 	%r2, %tid.x;
	mov.u32 	%r3, %tid.y;
	mad.lo.s32 	%r53, %r51, %r1, %r3;
	mul.lo.s32 	%r154, %r51, %r52;
	add.s32 	%r54, %r154, %r2;
	mad.lo.s32 	%r5, %r53, %r50, %r54;
	mul.lo.s32 	%r55, %r50, %r50;
	setp.ge.u32 	%p1, %r5, %r55;
	@%p1 bra 	$L__BB0_17;
	mul.lo.s32 	%r6, %r51, %r50;
	mul.lo.s32 	%r155, %r6, %r1;
	add.s32 	%r57, %r50, %r155;
	add.s32 	%r8, %r57, -1;
	setp.gt.s32 	%p2, %r155, %r8;
	mov.b32 	%r170, 0;
	@%p2 bra 	$L__BB0_16;
	mul.lo.s32 	%r59, %r51, %r51;
	shl.b32 	%r60, %r59, 2;
	mov.u32 	%r61, shared;
	add.s32 	%r9, %r61, %r60;
	mad.lo.s32 	%r10, %r50, %r3, %r2;
	mul.lo.s32 	%r11, %r51, %r3;
	and.b32  	%r12, %r51, 7;
	and.b32  	%r13, %r51, 3;
	and.b32  	%r14, %r51, -8;
	and.b32  	%r15, %r51, 1;
	neg.s32 	%r16, %r14;
	shl.b32 	%r62, %r2, 2;
	add.s32 	%r63, %r60, %r62;
	add.s32 	%r17, %r61, %r63;
	shl.b32 	%r18, %r51, 5;
	shl.b32 	%r19, %r51, 2;
	cvta.to.global.u64 	%rd1, %rd3;
	cvta.to.global.u64 	%rd2, %rd4;
	mov.b32 	%r170, 0;
$L__BB0_3:
	setp.eq.s32 	%p3, %r51, 0;
	add.s32 	%r64, %r10, %r155;
	mul.wide.u32 	%rd6, %r64, 4;
	add.s64 	%rd7, %rd1, %rd6;
	ld.global.u32 	%r65, [%rd7];
	add.s32 	%r66, %r11, %r2;
	shl.b32 	%r67, %r66, 2;
	add.s32 	%r69, %r61, %r67;
	st.shared.u32 	[%r69], %r65;
	add.s32 	%r70, %r10, %r154;
	mul.wide.u32 	%rd8, %r70, 4;
	add.s64 	%rd9, %rd2, %rd8;
	ld.global.u32 	%r71, [%rd9];
	add.s32 	%r72, %r9, %r67;
	st.shared.u32 	[%r72], %r71;
	bar.sync 	0;
	@%p3 bra 	$L__BB0_15;
	setp.lt.u32 	%p4, %r51, 8;
	mov.b32 	%r165, 0;
	@%p4 bra 	$L__BB0_7;
	shl.b32 	%r75, %r11, 2;
	add.s32 	%r77, %r75, %r61;
	add.s32 	%r157, %r77, 16;
	mov.u32 	%r158, %r17;
	mov.u32 	%r159, %r16;
$L__BB0_6:
	.pragma "nounroll";
	ld.shared.u32 	%r78, [%r157+-16];
	ld.shared.u32 	%r79, [%r158];
	mad.lo.s32 	%r80, %r79, %r78, %r170;
	ld.shared.u32 	%r81, [%r157+-12];
	add.s32 	%r82, %r158, %r19;
	ld.shared.u32 	%r83, [%r82];
	mad.lo.s32 	%r84, %r83, %r81, %r80;
	ld.shared.u32 	%r85, [%r157+-8];
	add.s32 	%r86, %r82, %r19;
	ld.shared.u32 	%r87, [%r86];
	mad.lo.s32 	%r88, %r87, %r85, %r84;
	ld.shared.u32 	%r89, [%r157+-4];
	add.s32 	%r90, %r86, %r19;
	ld.shared.u32 	%r91, [%r90];
	mad.lo.s32 	%r92, %r91, %r89, %r88;
	ld.shared.u32 	%r93, [%r157];
	add.s32 	%r94, %r90, %r19;
	ld.shared.u32 	%r95, [%r94];
	mad.lo.s32 	%r96, %r95, %r93, %r92;
	ld.shared.u32 	%r97, [%r157+4];
	add.s32 	%r98, %r94, %r19;
	ld.shared.u32 	%r99, [%r98];
	mad.lo.s32 	%r100, %r99, %r97, %r96;
	ld.shared.u32 	%r101, [%r157+8];
	add.s32 	%r102, %r98, %r19;
	ld.shared.u32 	%r103, [%r102];
	mad.lo.s32 	%r104, %r103, %r101, %r100;
	ld.shared.u32 	%r105, [%r157+12];
	add.s32 	%r106, %r102, %r19;
	ld.shared.u32 	%r107, [%r106];
	mad.lo.s32 	%r170, %r107, %r105, %r104;
	add.s32 	%r159, %r159, 8;
	add.s32 	%r158, %r158, %r18;
	add.s32 	%r157, %r157, 32;
	setp.ne.s32 	%p5, %r159, 0;
	mov.u32 	%r165, %r14;
	@%p5 bra 	$L__BB0_6;
$L__BB0_7:
	setp.eq.s32 	%p6, %r12, 0;
	@%p6 bra 	$L__BB0_15;
	add.s32 	%r109, %r12, -1;
	setp.lt.u32 	%p7, %r109, 3;
	@%p7 bra 	$L__BB0_10;
	add.s32 	%r110, %r165, %r11;
	shl.b32 	%r111, %r110, 2;
	add.s32 	%r113, %r61, %r111;
	ld.shared.u32 	%r114, [%r113];
	mad.lo.s32 	%r115, %r165, %r51, %r2;
	shl.b32 	%r116, %r115, 2;
	add.s32 	%r117, %r9, %r116;
	ld.shared.u32 	%r118, [%r117];
	mad.lo.s32 	%r119, %r118, %r114, %r170;
	ld.shared.u32 	%r120, [%r113+4];
	add.s32 	%r121, %r117, %r19;
	ld.shared.u32 	%r122, [%r121];
	mad.lo.s32 	%r123, %r122, %r120, %r119;
	ld.shared.u32 	%r124, [%r113+8];
	add.s32 	%r125, %r121, %r19;
	ld.shared.u32 	%r126, [%r125];
	mad.lo.s32 	%r127, %r126, %r124, %r123;
	ld.shared.u32 	%r128, [%r113+12];
	add.s32 	%r129, %r125, %r19;
	ld.shared.u32 	%r130, [%r129];
	mad.lo.s32 	%r170, %r130, %r128, %r127;
	add.s32 	%r165, %r165, 4;
$L__BB0_10:
	setp.eq.s32 	%p8, %r13, 0;
	@%p8 bra 	$L__BB0_15;
	setp.eq.s32 	%p9, %r13, 1;
	@%p9 bra 	$L__BB0_13;
	add.s32 	%r132, %r165, %r11;
	shl.b32 	%r133, %r132, 2;
	add.s32 	%r135, %r61, %r133;
	ld.shared.u32 	%r136, [%r135];
	mad.lo.s32 	%r137, %r165, %r51, %r2;
	shl.b32 	%r138, %r137, 2;
	add.s32 	%r139, %r9, %r138;
	ld.shared.u32 	%r140, [%r139];
	mad.lo.s32 	%r141, %r140, %r136, %r170;
	ld.shared.u32 	%r142, [%r135+4];
	add.s32 	%r143, %r139, %r19;
	ld.shared.u32 	%r144, [%r143];
	mad.lo.s32 	%r170, %r144, %r142, %r141;
	add.s32 	%r165, %r165, 2;
$L__BB0_13:
	setp.eq.s32 	%p10, %r15, 0;
	@%p10 bra 	$L__BB0_15;
	add.s32 	%r145, %r165, %r11;
	shl.b32 	%r146, %r145, 2;
	add.s32 	%r148, %r61, %r146;
	ld.shared.u32 	%r149, [%r148];
	mad.lo.s32 	%r150, %r165, %r51, %r2;
	shl.b32 	%r151, %r150, 2;
	add.s32 	%r152, %r9, %r151;
	ld.shared.u32 	%r153, [%r152];
	mad.lo.s32 	%r170, %r153, %r149, %r170;
$L__BB0_15:
	bar.sync 	0;
	add.s32 	%r155, %r155, %r51;
	add.s32 	%r154, %r154, %r6;
	setp.le.s32 	%p11, %r155, %r8;
	@%p11 bra 	$L__BB0_3;
$L__BB0_16:
	ld.param.u64 	%rd13, [_Z6matmulIiEvPKT_S2_PS0_jj_param_2];
	cvta.to.global.u64 	%rd10, %rd13;
	mul.wide.s32 	%rd11, %r5, 4;
	add.s64 	%rd12, %rd10, %rd11;
	st.global.u32 	[%rd12], %r170;
$L__BB0_17:
	ret;

}
	// .globl	_Z6matmulIfEvPKT_S2_PS0_jj
.visible .entry _Z6matmulIfEvPKT_S2_PS0_jj(
	.param .u64 .ptr .align 1 _Z6matmulIfEvPKT_S2_PS0_jj_param_0,
	.param .u64 .ptr .align 1 _Z6matmulIfEvPKT_S2_PS0_jj_param_1,
	.param .u64 .ptr .align 1 _Z6matmulIfEvPKT_S2_PS0_jj_param_2,
	.param .u32 _Z6matmulIfEvPKT_S2_PS0_jj_param_3,
	.param .u32 _Z6matmulIfEvPKT_S2_PS0_jj_param_4
)
{
	.reg .pred 	%p<12>;
	.reg .b32 	%r<100>;
	.reg .b32 	%f<73>;
	.reg .b64 	%rd<14>;

	ld.param.u64 	%rd3, [_Z6matmulIfEvPKT_S2_PS0_jj_param_0];
	ld.param.u64 	%rd4, [_Z6matmulIfEvPKT_S2_PS0_jj_param_1];
	ld.param.u32 	%r36, [_Z6matmulIfEvPKT_S2_PS0_jj_param_3];
	ld.param.u32 	%r37, [_Z6matmulIfEvPKT_S2_PS0_jj_param_4];
	mov.u32 	%r38, %ctaid.x;
	mov.u32 	%r1, %ctaid.y;
	mov.u32 	%r2, %tid.x;
	mov.u32 	%r3, %tid.y;
	mad.lo.s32 	%r39, %r37, %r1, %r3;
	mul.lo.s32 	%r92, %r37, %r38;
	add.s32 	%r40, %r92, %r2;
	mad.lo.s32 	%r5, %r39, %r36, %r40;
	mul.lo.s32 	%r41, %r36, %r36;
	setp.ge.u32 	%p1, %r5, %r41;
	@%p1 bra 	$L__BB1_17;
	mul.lo.s32 	%r6, %r37, %r36;
	mul.lo.s32 	%r93, %r6, %r1;
	add.s32 	%r42, %r36, %r93;
	add.s32 	%r8, %r42, -1;
	setp.gt.s32 	%p2, %r93, %r8;
	mov.f32 	%f71, 0f00000000;
	@%p2 bra 	$L__BB1_16;
	mul.lo.s32 	%r43, %r37, %r37;
	shl.b32 	%r44, %r43, 2;
	mov.u32 	%r45, shared;
	add.s32 	%r9, %r45, %r44;
	mad.lo.s32 	%r10, %r36, %r3, %r2;
	mul.lo.s32 	%r11, %r37, %r3;
	and.b32  	%r12, %r37, 7;
	and.b32  	%r13, %r37, 3;
	and.b32  	%r14, %r37, -8;
	and.b32  	%r15, %r37, 1;
	neg.s32 	%r16, %r14;
	shl.b32 	%r46, %r2, 2;
	add.s32 	%r47, %r44, %r46;
	add.s32 	%r17, %r45, %r47;
	shl.b32 	%r18, %r37, 5;
	shl.b32 	%r19, %r37, 2;
	cvta.to.global.u64 	%rd1, %rd3;
	cvta.to.global.u64 	%rd2, %rd4;
	mov.f32 	%f71, 0f00000000;
$L__BB1_3:
	setp.eq.s32 	%p3, %r37, 0;
	add.s32 	%r48, %r10, %r93;
	mul.wide.u32 	%rd6, %r48, 4;
	add.s64 	%rd7, %rd1, %rd6;
	ld.global.f32 	%f17, [%rd7];
	add.s32 	%r49, %r11, %r2;
	shl.b32 	%r50, %r49, 2;
	add.s32 	%r52, %r45, %r50;
	st.shared.f32 	[%r52], %f17;
	add.s32 	%r53, %r10, %r92;
	mul.wide.u32 	%rd8, %r53, 4;
	add.s64 	%rd9, %rd2, %rd8;
	ld.global.f32 	%f18, [%rd9];
	add.s32 	%r54, %r9, %r50;
	st.shared.f32 	[%r54], %f18;
	bar.sync 	0;
	@%p3 bra 	$L__BB1_15;
	setp.lt.u32 	%p4, %r37, 8;
	mov.b32 	%r98, 0;
	@%p4 bra 	$L__BB1_7;
	shl.b32 	%r56, %r11, 2;
	add.s32 	%r58, %r56, %r45;
	add.s32 	%r94, %r58, 16;
	mov.u32 	%r95, %r17;
	mov.u32 	%r96, %r16;
$L__BB1_6:
	.pragma "nounroll";
	ld.shared.f32 	%f20, [%r94+-16];
	ld.shared.f32 	%f21, [%r95];
	fma.rn.f32 	%f22, %f20, %f21, %f71;
	ld.shared.f32 	%f23, [%r94+-12];
	add.s32 	%r59, %r95, %r19;
	ld.shared.f32 	%f24, [%r59];
	fma.rn.f32 	%f25, %f23, %f24, %f22;
	ld.shared.f32 	%f26, [%r94+-8];
	add.s32 	%r60, %r59, %r19;
	ld.shared.f32 	%f27, [%r60];
	fma.rn.f32 	%f28, %f26, %f27, %f25;
	ld.shared.f32 	%f29, [%r94+-4];
	add.s32 	%r61, %r60, %r19;
	ld.shared.f32 	%f30, [%r61];
	fma.rn.f32 	%f31, %f29, %f30, %f28;
	ld.shared.f32 	%f32, [%r94];
	add.s32 	%r62, %r61, %r19;
	ld.shared.f32 	%f33, [%r62];
	fma.rn.f32 	%f34, %f32, %f33, %f31;
	ld.shared.f32 	%f35, [%r94+4];
	add.s32 	%r63, %r62, %r19;
	ld.shared.f32 	%f36, [%r63];
	fma.rn.f32 	%f37, %f35, %f36, %f34;
	ld.shared.f32 	%f38, [%r94+8];
	add.s32 	%r64, %r63, %r19;
	ld.shared.f32 	%f39, [%r64];
	fma.rn.f32 	%f40, %f38, %f39, %f37;
	ld.shared.f32 	%f41, [%r94+12];
	add.s32 	%r65, %r64, %r19;
	ld.shared.f32 	%f42, [%r65];
	fma.rn.f32 	%f71, %f41, %f42, %f40;
	add.s32 	%r96, %r96, 8;
	add.s32 	%r95, %r95, %r18;
	add.s32 	%r94, %r94, 32;
	setp.ne.s32 	%p5, %r96, 0;
	mov.u32 	%r98, %r14;
	@%p5 bra 	$L__BB1_6;
$L__BB1_7:
	setp.eq.s32 	%p6, %r12, 0;
	@%p6 bra 	$L__BB1_15;
	add.s32 	%r66, %r12, -1;
	setp.lt.u32 	%p7, %r66, 3;
	@%p7 bra 	$L__BB1_10;
	add.s32 	%r67, %r98, %r11;
	shl.b32 	%r68, %r67, 2;
	add.s32 	%r70, %r45, %r68;
	ld.shared.f32 	%f44, [%r70];
	mad.lo.s32 	%r71, %r98, %r37, %r2;
	shl.b32 	%r72, %r71, 2;
	add.s32 	%r73, %r9, %r72;
	ld.shared.f32 	%f45, [%r73];
	fma.rn.f32 	%f46, %f44, %f45, %f71;
	ld.shared.f32 	%f47, [%r70+4];
	add.s32 	%r74, %r73, %r19;
	ld.shared.f32 	%f48, [%r74];
	fma.rn.f32 	%f49, %f47, %f48, %f46;
	ld.shared.f32 	%f50, [%r70+8];
	add.s32 	%r75, %r74, %r19;
	ld.shared.f32 	%f51, [%r75];
	fma.rn.f32 	%f52, %f50, %f51, %f49;
	ld.shared.f32 	%f53, [%r70+12];
	add.s32 	%r76, %r75, %r19;
	ld.shared.f32 	%f54, [%r76];
	fma.rn.f32 	%f71, %f53, %f54, %f52;
	add.s32 	%r98, %r98, 4;
$L__BB1_10:
	setp.eq.s32 	%p8, %r13, 0;
	@%p8 bra 	$L__BB1_15;
	setp.eq.s32 	%p9, %r13, 1;
	@%p9 bra 	$L__BB1_13;
	add.s32 	%r77, %r98, %r11;
	shl.b32 	%r78, %r77, 2;
	add.s32 	%r80, %r45, %r78;
	ld.shared.f32 	%f56, [%r80];
	mad.lo.s32 	%r81, %r98, %r37, %r2;
	shl.b32 	%r82, %r81, 2;
	add.s32 	%r83, %r9, %r82;
	ld.shared.f32 	%f57, [%r83];
	fma.rn.f32 	%f58, %f56, %f57, %f71;
	ld.shared.f32 	%f59, [%r80+4];
	add.s32 	%r84, %r83, %r19;
	ld.shared.f32 	%f60, [%r84];
	fma.rn.f32 	%f71, %f59, %f60, %f58;
	add.s32 	%r98, %r98, 2;
$L__BB1_13:
	setp.eq.s32 	%p10, %r15, 0;
	@%p10 bra 	$L__BB1_15;
	add.s32 	%r85, %r98, %r11;
	shl.b32 	%r86, %r85, 2;
	add.s32 	%r88, %r45, %r86;
	ld.shared.f32 	%f61, [%r88];
	mad.lo.s32 	%r89, %r98, %r37, %r2;
	shl.b32 	%r90, %r89, 2;
	add.s32 	%r91, %r9, %r90;
	ld.shared.f32 	%f62, [%r91];
	fma.rn.f32 	%f71, %f61, %f62, %f71;
$L__BB1_15:
	bar.sync 	0;
	add.s32 	%r93, %r93, %r37;
	add.s32 	%r92, %r92, %r6;
	setp.le.s32 	%p11, %r93, %r8;
	@%p11 bra 	$L__BB1_3;
$L__BB1_16:
	ld.param.u64 	%rd13, [_Z6matmulIfEvPKT_S2_PS0_jj_param_2];
	cvta.to.global.u64 	%rd10, %rd13;
	mul.wide.s32 	%rd11, %r5, 4;
	add.s64 	%rd12, %rd10, %rd11;
	st.global.f32 	[%rd12], %f71;
$L__BB1_17:
	ret;

}
	// .globl	_Z6matmulIdEvPKT_S2_PS0_jj
.visible .entry _Z6matmulIdEvPKT_S2_PS0_jj(
	.param .u64 .ptr .align 1 _Z6matmulIdEvPKT_S2_PS0_jj_param_0,
	.param .u64 .ptr .align 1 _Z6matmulIdEvPKT_S2_PS0_jj_param_1,
	.param .u64 .ptr .align 1 _Z6matmulIdEvPKT_S2_PS0_jj_param_2,
	.param .u32 _Z6matmulIdEvPKT_S2_PS0_jj_param_3,
	.param .u32 _Z6matmulIdEvPKT_S2_PS0_jj_param_4
)
{
	.reg .pred 	%p<12>;
	.reg .b32 	%r<100>;
	.reg .b64 	%rd<16>;
	.reg .b64 	%fd<73>;

	ld.param.u32 	%r36, [_Z6matmulIdEvPKT_S2_PS0_jj_param_3];
	ld.param.u32 	%r37, [_Z6matmulIdEvPKT_S2_PS0_jj_param_4];
	mov.u32 	%r38, %ctaid.x;
	mov.u32 	%r1, %ctaid.y;
	mov.u32 	%r2, %tid.x;
	mov.u32 	%r3, %tid.y;
	mad.lo.s32 	%r39, %r37, %r1, %r3;
	mul.lo.s32 	%r92, %r37, %r38;
	add.s32 	%r40, %r92, %r2;
	mad.lo.s32 	%r5, %r39, %r36, %r40;
	mul.lo.s32 	%r41, %r36, %r36;
	setp.ge.u32 	%p1, %r5, %r41;
	@%p1 bra 	$L__BB2_17;
	mul.lo.s32 	%r6, %r37, %r36;
	mul.lo.s32 	%r93, %r6, %r1;
	add.s32 	%r42, %r36, %r93;
	add.s32 	%r8, %r42, -1;
	setp.gt.s32 	%p2, %r93, %r8;
	mov.f64 	%fd71, 0d0000000000000000;
	@%p2 bra 	$L__BB2_16;
	ld.param.u64 	%rd14, [_Z6matmulIdEvPKT_S2_PS0_jj_param_1];
	mul.lo.s32 	%r43, %r37, %r37;
	shl.b32 	%r44, %r43, 3;
	mov.u32 	%r45, shared;
	add.s32 	%r9, %r45, %r44;
	mad.lo.s32 	%r10, %r36, %r3, %r2;
	mul.lo.s32 	%r11, %r37, %r3;
	and.b32  	%r12, %r37, 7;
	and.b32  	%r13, %r37, 3;
	and.b32  	%r14, %r37, -8;
	and.b32  	%r15, %r37, 1;
	neg.s32 	%r16, %r14;
	shl.b32 	%r46, %r2, 3;
	add.s32 	%r47, %r44, %r46;
	add.s32 	%r17, %r45, %r47;
	shl.b32 	%r18, %r37, 6;
	shl.b32 	%r19, %r37, 3;
	cvta.to.global.u64 	%rd1, %rd14;
	mov.f64 	%fd71, 0d0000000000000000;
$L__BB2_3:
	ld.param.u64 	%rd13, [_Z6matmulIdEvPKT_S2_PS0_jj_param_0];
	setp.eq.s32 	%p3, %r37, 0;
	add.s32 	%r48, %r10, %r93;
	cvta.to.global.u64 	%rd5, %rd13;
	mul.wide.u32 	%rd6, %r48, 8;
	add.s64 	%rd7, %rd5, %rd6;
	ld.global.f64 	%fd17, [%rd7];
	add.s32 	%r49, %r11, %r2;
	shl.b32 	%r50, %r49, 3;
	mov.u32 	%r51, shared;
	add.s32 	%r52, %r51, %r50;
	st.shared.f64 	[%r52], %fd17;
	add.s32 	%r53, %r10, %r92;
	mul.wide.u32 	%rd8, %r53, 8;
	add.s64 	%rd9, %rd1, %rd8;
	ld.global.f64 	%fd18, [%rd9];
	add.s32 	%r54, %r9, %r50;
	st.shared.f64 	[%r54], %fd18;
	bar.sync 	0;
	@%p3 bra 	$L__BB2_15;
	setp.lt.u32 	%p4, %r37, 8;
	mov.b32 	%r98, 0;
	@%p4 bra 	$L__BB2_7;
	shl.b32 	%r56, %r11, 3;
	add.s32 	%r58, %r56, %r51;
	add.s32 	%r94, %r58, 32;
	mov.u32 	%r95, %r17;
	mov.u32 	%r96, %r16;
$L__BB2_6:
	.pragma "nounroll";
	ld.shared.f64 	%fd20, [%r94+-32];
	ld.shared.f64 	%fd21, [%r95];
	fma.rn.f64 	%fd22, %fd20, %fd21, %fd71;
	ld.shared.f64 	%fd23, [%r94+-24];
	add.s32 	%r59, %r95, %r19;
	ld.shared.f64 	%fd24, [%r59];
	fma.rn.f64 	%fd25, %fd23, %fd24, %fd22;
	ld.shared.f64 	%fd26, [%r94+-16];
	add.s32 	%r60, %r59, %r19;
	ld.shared.f64 	%fd27, [%r60];
	fma.rn.f64 	%fd28, %fd26, %fd27, %fd25;
	ld.shared.f64 	%fd29, [%r94+-8];
	add.s32 	%r61, %r60, %r19;
	ld.shared.f64 	%fd30, [%r61];
	fma.rn.f64 	%fd31, %fd29, %fd30, %fd28;
	ld.shared.f64 	%fd32, [%r94];
	add.s32 	%r62, %r61, %r19;
	ld.shared.f64 	%fd33, [%r62];
	fma.rn.f64 	%fd34, %fd32, %fd33, %fd31;
	ld.shared.f64 	%fd35, [%r94+8];
	add.s32 	%r63, %r62, %r19;
	ld.shared.f64 	%fd36, [%r63];
	fma.rn.f64 	%fd37, %fd35, %fd36, %fd34;
	ld.shared.f64 	%fd38, [%r94+16];
	add.s32 	%r64, %r63, %r19;
	ld.shared.f64 	%fd39, [%r64];
	fma.rn.f64 	%fd40, %fd38, %fd39, %fd37;
	ld.shared.f64 	%fd41, [%r94+24];
	add.s32 	%r65, %r64, %r19;
	ld.shared.f64 	%fd42, [%r65];
	fma.rn.f64 	%fd71, %fd41, %fd42, %fd40;
	add.s32 	%r96, %r96, 8;
	add.s32 	%r95, %r95, %r18;
	add.s32 	%r94, %r94, 64;
	setp.ne.s32 	%p5, %r96, 0;
	mov.u32 	%r98, %r14;
	@%p5 bra 	$L__BB2_6;
$L__BB2_7:
	setp.eq.s32 	%p6, %r12, 0;
	@%p6 bra 	$L__BB2_15;
	add.s32 	%r66, %r12, -1;
	setp.lt.u32 	%p7, %r66, 3;
	@%p7 bra 	$L__BB2_10;
	add.s32 	%r67, %r98, %r11;
	shl.b32 	%r68, %r67, 3;
	mov.u32 	%r69, shared;
	add.s32 	%r70, %r69, %r68;
	ld.shared.f64 	%fd44, [%r70];
	mad.lo.s32 	%r71, %r98, %r37, %r2;
	shl.b32 	%r72, %r71, 3;
	add.s32 	%r73, %r9, %r72;
	ld.shared.f64 	%fd45, [%r73];
	fma.rn.f64 	%fd46, %fd44, %fd45, %fd71;
	ld.shared.f64 	%fd47, [%r70+8];
	add.s32 	%r74, %r73, %r19;
	ld.shared.f64 	%fd48, [%r74];
	fma.rn.f64 	%fd49, %fd47, %fd48, %fd46;
	ld.shared.f64 	%fd50, [%r70+16];
	add.s32 	%r75, %r74, %r19;
	ld.shared.f64 	%fd51, [%r75];
	fma.rn.f64 	%fd52, %fd50, %fd51, %fd49;
	ld.shared.f64 	%fd53, [%r70+24];
	add.s32 	%r76, %r75, %r19;
	ld.shared.f64 	%fd54, [%r76];
	fma.rn.f64 	%fd71, %fd53, %fd54, %fd52;
	add.s32 	%r98, %r98, 4;
$L__BB2_10:
	setp.eq.s32 	%p8, %r13, 0;
	@%p8 bra 	$L__BB2_15;
	setp.eq.s32 	%p9, %r13, 1;
	@%p9 bra 	$L__BB2_13;
	add.s32 	%r77, %r98, %r11;
	shl.b32 	%r78, %r77, 3;
	mov.u32 	%r79, shared;
	add.s32 	%r80, %r79, %r78;
	ld.shared.f64 	%fd56, [%r80];
	mad.lo.s32 	%r81, %r98, %r37, %r2;
	shl.b32 	%r82, %r81, 3;
	add.s32 	%r83, %r9, %r82;
	ld.shared.f64 	%fd57, [%r83];
	fma.rn.f64 	%fd58, %fd56, %fd57, %fd71;
	ld.shared.f64 	%fd59, [%r80+8];
	add.s32 	%r84, %r83, %r19;
	ld.shared.f64 	%fd60, [%r84];
	fma.rn.f64 	%fd71, %fd59, %fd60, %fd58;
	add.s32 	%r98, %r98, 2;
$L__BB2_13:
	setp.eq.s32 	%p10, %r15, 0;
	@%p10 bra 	$L__BB2_15;
	add.s32 	%r85, %r98, %r11;
	shl.b32 	%r86, %r85, 3;
	mov.u32 	%r87, shared;
	add.s32 	%r88, %r87, %r86;
	ld.shared.f64 	%fd61, [%r88];
	mad.lo.s32 	%r89, %r98, %r37, %r2;
	shl.b32 	%r90, %r89, 3;
	add.s32 	%r91, %r9, %r90;
	ld.shared.f64 	%fd62, [%r91];
	fma.rn.f64 	%fd71, %fd61, %fd62, %fd71;
$L__BB2_15:
	bar.sync 	0;
	add.s32 	%r93, %r93, %r37;
	add.s32 	%r92, %r92, %r6;
	setp.le.s32 	%p11, %r93, %r8;
	@%p11 bra 	$L__BB2_3;
$L__BB2_16:
	ld.param.u64 	%rd15, [_Z6matmulIdEvPKT_S2_PS0_jj_param_2];
	cvta.to.global.u64 	%rd10, %rd15;
	mul.wide.s32 	%rd11, %r5, 8;
	add.s64 	%rd12, %rd10, %rd11;
	st.global.f64 	[%rd12], %fd71;
$L__BB2_17:
	ret;

}


// ===== COMPILED SASS (sm_100) =====

	.target	sm_100

	.elftype	@"ET_EXEC"


//--------------------- .note.nv.tkinfo           --------------------------
	.section	.note.nv.tkinfo,"",@"SHT_NOTE"
	.sectionflags	@"SHF_NOTE_NV_TKINFO"
	.tkinfo
        /*0018*/ 	.word	0x00000002
        /*0030*/ 	.string	""
        /*0030*/ 	.string	"ptxas"
        /*0030*/ 	.string	"Cuda compilation tools, release 13.0, V13.0.88"
        /*0030*/ 	.string	"Build cuda_13.0.r13.0/compiler.36424714_0"
        /*0030*/ 	.string	"-arch sm_100 -m 64 "



//--------------------- .note.nv.cuinfo           --------------------------
	.section	.note.nv.cuinfo,"",@"SHT_NOTE"
	.sectionflags	@"SHF_NOTE_NV_CUINFO"
        /*0018*/ 	.short	0x0002
        /*001a*/ 	.short	0x0064
        /*001c*/ 	.short	0x0082
	.zero		2


//--------------------- .nv.info                  --------------------------
	.section	.nv.info,"",@"SHT_CUDA_INFO"
	.align	4


	//----- nvinfo : EIATTR_REGCOUNT
	.align		4
        /*0000*/ 	.byte	0x04, 0x2f
        /*0002*/ 	.short	(.L_1 - .L_0)
	.align		4
.L_0:
        /*0004*/ 	.word	index@(_Z6matmulIiEvPKT_S2_PS0_jj)
        /*0008*/ 	.word	0x00000020


	//----- nvinfo : EIATTR_FRAME_SIZE
	.align		4
.L_1:
        /*000c*/ 	.byte	0x04, 0x11
        /*000e*/ 	.short	(.L_3 - .L_2)
	.align		4
.L_2:
        /*0010*/ 	.word	index@(_Z6matmulIiEvPKT_S2_PS0_jj)
        /*0014*/ 	.word	0x00000000


	//----- nvinfo : EIATTR_REGCOUNT
	.align		4
.L_3:
        /*0018*/ 	.byte	0x04, 0x2f
        /*001a*/ 	.short	(.L_5 - .L_4)
	.align		4
.L_4:
        /*001c*/ 	.word	index@(_Z6matmulIfEvPKT_S2_PS0_jj)
        /*0020*/ 	.word	0x00000020


	//----- nvinfo : EIATTR_FRAME_SIZE
	.align		4
.L_5:
        /*0024*/ 	.byte	0x04, 0x11
        /*0026*/ 	.short	(.L_7 - .L_6)
	.align		4
.L_6:
        /*0028*/ 	.word	index@(_Z6matmulIfEvPKT_S2_PS0_jj)
        /*002c*/ 	.word	0x00000000


	//----- nvinfo : EIATTR_REGCOUNT
	.align		4
.L_7:
        /*0030*/ 	.byte	0x04, 0x2f
        /*0032*/ 	.short	(.L_9 - .L_8)
	.align		4
.L_8:
        /*0034*/ 	.word	index@(_Z6matmulIdEvPKT_S2_PS0_jj)
        /*0038*/ 	.word	0x00000020


	//----- nvinfo : EIATTR_FRAME_SIZE
	.align		4
.L_9:
        /*003c*/ 	.byte	0x04, 0x11
        /*003e*/ 	.short	(.L_11 - .L_10)
	.align		4
.L_10:
        /*0040*/ 	.word	index@(_Z6matmulIdEvPKT_S2_PS0_jj)
        /*0044*/ 	.word	0x00000000


	//----- nvinfo : EIATTR_MIN_STACK_SIZE
	.align		4
.L_11:
        /*0048*/ 	.byte	0x04, 0x12
        /*004a*/ 	.short	(.L_13 - .L_12)
	.align		4
.L_12:
        /*004c*/ 	.word	index@(_Z6matmulIdEvPKT_S2_PS0_jj)
        /*0050*/ 	.word	0x00000000


	//----- nvinfo : EIATTR_MIN_STACK_SIZE
	.align		4
.L_13:
        /*0054*/ 	.byte	0x04, 0x12
        /*0056*/ 	.short	(.L_15 - .L_14)
	.align		4
.L_14:
        /*0058*/ 	.word	index@(_Z6matmulIfEvPKT_S2_PS0_jj)
        /*005c*/ 	.word	0x00000000


	//----- nvinfo : EIATTR_MIN_STACK_SIZE
	.align		4
.L_15:
        /*0060*/ 	.byte	0x04, 0x12
        /*0062*/ 	.short	(.L_17 - .L_16)
	.align		4
.L_16:
        /*0064*/ 	.word	index@(_Z6matmulIiEvPKT_S2_PS0_jj)
        /*0068*/ 	.word	0x00000000
.L_17:


//--------------------- .nv.compat                --------------------------
	.section	.nv.compat,"",@"SHT_CUDA_COMPAT_INFO"
	.align	4
        /*0000*/ 	.byte	0x02, 0x09, 0x00, 0x00, 0x02, 0x02, 0x01, 0x00, 0x02, 0x05, 0x05, 0x00, 0x03, 0x07, 0x01, 0x01
        /*0010*/ 	.byte	0x02, 0x03, 0x00, 0x00, 0x02, 0x06, 0x01, 0x00, 0x04, 0x0b, 0x08, 0x00, 0x01, 0x00, 0x00, 0x00
        /*0020*/ 	.byte	0x00, 0x00, 0x00, 0x00


//--------------------- .nv.info._Z6matmulIdEvPKT_S2_PS0_jj --------------------------
	.section	.nv.info._Z6matmulIdEvPKT_S2_PS0_jj,"",@"SHT_CUDA_INFO"
	.sectionflags	@""
	.align	4


	//----- nvinfo : EIATTR_CUDA_API_VERSION
	.align		4
        /*0000*/ 	.byte	0x04, 0x37
        /*0002*/ 	.short	(.L_19 - .L_18)
.L_18:
        /*0004*/ 	.word	0x00000082


	//----- nvinfo : EIATTR_KPARAM_INFO
	.align		4
.L_19:
        /*0008*/ 	.byte	0x04, 0x17
        /*000a*/ 	.short	(.L_21 - .L_20)
.L_20:
        /*000c*/ 	.word	0x00000000
        /*0010*/ 	.short	0x0004
        /*0012*/ 	.short	0x001c
        /*0014*/ 	.byte	0x00, 0xf0, 0x11, 0x00


	//----- nvinfo : EIATTR_KPARAM_INFO
	.align		4
.L_21:
        /*0018*/ 	.byte	0x04, 0x17
        /*001a*/ 	.short	(.L_23 - .L_22)
.L_22:
        /*001c*/ 	.word	0x00000000
        /*0020*/ 	.short	0x0003
        /*0022*/ 	.short	0x0018
        /*0024*/ 	.byte	0x00, 0xf0, 0x11, 0x00


	//----- nvinfo : EIATTR_KPARAM_INFO
	.align		4
.L_23:
        /*0028*/ 	.byte	0x04, 0x17
        /*002a*/ 	.short	(.L_25 - .L_24)
.L_24:
        /*002c*/ 	.word	0x00000000
        /*0030*/ 	.short	0x0002
        /*0032*/ 	.short	0x0010
        /*0034*/ 	.byte	0x00, 0xf5, 0x21, 0x00


	//----- nvinfo : EIATTR_KPARAM_INFO
	.align		4
.L_25:
        /*0038*/ 	.byte	0x04, 0x17
        /*003a*/ 	.short	(.L_27 - .L_26)
.L_26:
        /*003c*/ 	.word	0x00000000
        /*0040*/ 	.short	0x0001
        /*0042*/ 	.short	0x0008
        /*0044*/ 	.byte	0x00, 0xf5, 0x21, 0x00


	//----- nvinfo : EIATTR_KPARAM_INFO
	.align		4
.L_27:
        /*0048*/ 	.byte	0x04, 0x17
        /*004a*/ 	.short	(.L_29 - .L_28)
.L_28:
        /*004c*/ 	.word	0x00000000
        /*0050*/ 	.short	0x0000
        /*0052*/ 	.short	0x0000
        /*0054*/ 	.byte	0x00, 0xf5, 0x21, 0x00


	//----- nvinfo : EIATTR_SPARSE_MMA_MASK
	.align		4
.L_29:
        /*0058*/ 	.byte	0x03, 0x50
        /*005a*/ 	.short	0x0000


	//----- nvinfo : EIATTR_MAXREG_COUNT
	.align		4
        /*005c*/ 	.byte	0x03, 0x1b
        /*005e*/ 	.short	0x00ff


	//----- nvinfo : EIATTR_NUM_BARRIERS
	.align		4
        /*0060*/ 	.byte	0x02, 0x4c
        /*0062*/ 	.byte	0x01
	.zero		1


	//----- nvinfo : EIATTR_MERCURY_ISA_VERSION
	.align		4
        /*0064*/ 	.byte	0x03, 0x5f
        /*0066*/ 	.short	0x0101


	//----- nvinfo : EIATTR_VRC_CTA_INIT_COUNT
	.align		4
        /*0068*/ 	.byte	0x02, 0x4a
	.zero		1
	.zero		1


	//----- nvinfo : EIATTR_EXIT_INSTR_OFFSETS
	.align		4
        /*006c*/ 	.byte	0x04, 0x1c
        /*006e*/ 	.short	(.L_31 - .L_30)


	//   ....[0]....
.L_30:
        /*0070*/ 	.word	0x000000c0


	//   ....[1]....
        /*0074*/ 	.word	0x000009d0


	//----- nvinfo : EIATTR_CBANK_PARAM_SIZE
	.align		4
.L_31:
        /*0078*/ 	.byte	0x03, 0x19
        /*007a*/ 	.short	0x0020


	//----- nvinfo : EIATTR_PARAM_CBANK
	.align		4
        /*007c*/ 	.byte	0x04, 0x0a
        /*007e*/ 	.short	(.L_33 - .L_32)
	.align		4
.L_32:
        /*0080*/ 	.word	index@(.nv.constant0._Z6matmulIdEvPKT_S2_PS0_jj)
        /*0084*/ 	.short	0x0380
        /*0086*/ 	.short	0x0020


	//----- nvinfo : EIATTR_SW_WAR
	.align		4
.L_33:
        /*0088*/ 	.byte	0x04, 0x36
        /*008a*/ 	.short	(.L_35 - .L_34)
.L_34:
        /*008c*/ 	.word	0x00000008
.L_35:


//--------------------- .nv.info._Z6matmulIfEvPKT_S2_PS0_jj --------------------------
	.section	.nv.info._Z6matmulIfEvPKT_S2_PS0_jj,"",@"SHT_CUDA_INFO"
	.sectionflags	@""
	.align	4


	//----- nvinfo : EIATTR_CUDA_API_VERSION
	.align		4
        /*0000*/ 	.byte	0x04, 0x37
        /*0002*/ 	.short	(.L_37 - .L_36)
.L_36:
        /*0004*/ 	.word	0x00000082


	//----- nvinfo : EIATTR_KPARAM_INFO
	.align		4
.L_37:
        /*0008*/ 	.byte	0x04, 0x17
        /*000a*/ 	.short	(.L_39 - .L_38)
.L_38:
        /*000c*/ 	.word	0x00000000
        /*0010*/ 	.short	0x0004
        /*0012*/ 	.short	0x001c
        /*0014*/ 	.byte	0x00, 0xf0, 0x11, 0x00


	//----- nvinfo : EIATTR_KPARAM_INFO
	.align		4
.L_39:
        /*0018*/ 	.byte	0x04, 0x17
        /*001a*/ 	.short	(.L_41 - .L_40)
.L_40:
        /*001c*/ 	.word	0x00000000
        /*0020*/ 	.short	0x0003
        /*0022*/ 	.short	0x0018
        /*0024*/ 	.byte	0x00, 0xf0, 0x11, 0x00


	//----- nvinfo : EIATTR_KPARAM_INFO
	.align		4
.L_41:
        /*0028*/ 	.byte	0x04, 0x17
        /*002a*/ 	.short	(.L_43 - .L_42)
.L_42:
        /*002c*/ 	.word	0x00000000
        /*0030*/ 	.short	0x0002
        /*0032*/ 	.short	0x0010
        /*0034*/ 	.byte	0x00, 0xf5, 0x21, 0x00


	//----- nvinfo : EIATTR_KPARAM_INFO
	.align		4
.L_43:
        /*0038*/ 	.byte	0x04, 0x17
        /*003a*/ 	.short	(.L_45 - .L_44)
.L_44:
        /*003c*/ 	.word	0x00000000
        /*0040*/ 	.short	0x0001
        /*0042*/ 	.short	0x0008
        /*0044*/ 	.byte	0x00, 0xf5, 0x21, 0x00


	//----- nvinfo : EIATTR_KPARAM_INFO
	.align		4
.L_45:
        /*0048*/ 	.byte	0x04, 0x17
        /*004a*/ 	.short	(.L_47 - .L_46)
.L_46:
        /*004c*/ 	.word	0x00000000
        /*0050*/ 	.short	0x0000
        /*0052*/ 	.short	0x0000
        /*0054*/ 	.byte	0x00, 0xf5, 0x21, 0x00


	//----- nvinfo : EIATTR_SPARSE_MMA_MASK
	.align		4
.L_47:
        /*0058*/ 	.byte	0x03, 0x50
        /*005a*/ 	.short	0x0000


	//----- nvinfo : EIATTR_MAXREG_COUNT
	.align		4
        /*005c*/ 	.byte	0x03, 0x1b
        /*005e*/ 	.short	0x00ff


	//----- nvinfo : EIATTR_NUM_BARRIERS
	.align		4
        /*0060*/ 	.byte	0x02, 0x4c
        /*0062*/ 	.byte	0x01
	.zero		1


	//----- nvinfo : EIATTR_MERCURY_ISA_VERSION
	.align		4
        /*0064*/ 	.byte	0x03, 0x5f
        /*0066*/ 	.short	0x0101


	//----- nvinfo : EIATTR_VRC_CTA_INIT_COUNT
	.align		4
        /*0068*/ 	.byte	0x02, 0x4a
	.zero		1
	.zero		1


	//----- nvinfo : EIATTR_EXIT_INSTR_OFFSETS
	.align		4
        /*006c*/ 	.byte	0x04, 0x1c
        /*006e*/ 	.short	(.L_49 - .L_48)


	//   ....[0]....
.L_48:
        /*0070*/ 	.word	0x000000c0


	//   ....[1]....
        /*0074*/ 	.word	0x000009a0


	//----- nvinfo : EIATTR_CBANK_PARAM_SIZE
	.align		4
.L_49:
        /*0078*/ 	.byte	0x03, 0x19
        /*007a*/ 	.short	0x0020


	//----- nvinfo : EIATTR_PARAM_CBANK
	.align		4
        /*007c*/ 	.byte	0x04, 0x0a
        /*007e*/ 	.short	(.L_51 - .L_50)
	.align		4
.L_50:
        /*0080*/ 	.word	index@(.nv.constant0._Z6matmulIfEvPKT_S2_PS0_jj)
        /*0084*/ 	.short	0x0380
        /*0086*/ 	.short	0x0020


	//----- nvinfo : EIATTR_SW_WAR
	.align		4
.L_51:
        /*0088*/ 	.byte	0x04, 0x36
        /*008a*/ 	.short	(.L_53 - .L_52)
.L_52:
        /*008c*/ 	.word	0x00000008
.L_53:


//--------------------- .nv.info._Z6matmulIiEvPKT_S2_PS0_jj --------------------------
	.section	.nv.info._Z6matmulIiEvPKT_S2_PS0_jj,"",@"SHT_CUDA_INFO"
	.sectionflags	@""
	.align	4


	//----- nvinfo : EIATTR_CUDA_API_VERSION
	.align		4
        /*0000*/ 	.byte	0x04, 0x37
        /*0002*/ 	.short	(.L_55 - .L_54)
.L_54:
        /*0004*/ 	.word	0x00000082


	//----- nvinfo : EIATTR_KPARAM_INFO
	.align		4
.L_55:
        /*0008*/ 	.byte	0x04, 0x17
        /*000a*/ 	.short	(.L_57 - .L_56)
.L_56:
        /*000c*/ 	.word	0x00000000
        /*0010*/ 	.short	0x0004
        /*0012*/ 	.short	0x001c
        /*0014*/ 	.byte	0x00, 0xf0, 0x11, 0x00


	//----- nvinfo : EIATTR_KPARAM_INFO
	.align		4
.L_57:
        /*0018*/ 	.byte	0x04, 0x17
        /*001a*/ 	.short	(.L_59 - .L_58)
.L_58:
        /*001c*/ 	.word	0x00000000
        /*0020*/ 	.short	0x0003
        /*0022*/ 	.short	0x0018
        /*0024*/ 	.byte	0x00, 0xf0, 0x11, 0x00


	//----- nvinfo : EIATTR_KPARAM_INFO
	.align		4
.L_59:
        /*0028*/ 	.byte	0x04, 0x17
        /*002a*/ 	.short	(.L_61 - .L_60)
.L_60:
        /*002c*/ 	.word	0x00000000
        /*0030*/ 	.short	0x0002
        /*0032*/ 	.short	0x0010
        /*0034*/ 	.byte	0x00, 0xf5, 0x21, 0x00


	//----- nvinfo : EIATTR_KPARAM_INFO
	.align		4
.L_61:
        /*0038*/ 	.byte	0x04, 0x17
        /*003a*/ 	.short	(.L_63 - .L_62)
.L_62:
        /*003c*/ 	.word	0x00000000
        /*0040*/ 	.short	0x0001
        /*0042*/ 	.short	0x0008
        /*0044*/ 	.byte	0x00, 0xf5, 0x21, 0x00


	//----- nvinfo : EIATTR_KPARAM_INFO
	.align		4
.L_63:
        /*0048*/ 	.byte	0x04, 0x17
        /*004a*/ 	.short	(.L_65 - .L_64)
.L_64:
        /*004c*/ 	.word	0x00000000
        /*0050*/ 	.short	0x0000
        /*0052*/ 	.short	0x0000
        /*0054*/ 	.byte	0x00, 0xf5, 0x21, 0x00


	//----- nvinfo : EIATTR_SPARSE_MMA_MASK
	.align		4
.L_65:
        /*0058*/ 	.byte	0x03, 0x50
        /*005a*/ 	.short	0x0000


	//----- nvinfo : EIATTR_MAXREG_COUNT
	.align		4
        /*005c*/ 	.byte	0x03, 0x1b
        /*005e*/ 	.short	0x00ff


	//----- nvinfo : EIATTR_NUM_BARRIERS
	.align		4
        /*0060*/ 	.byte	0x02, 0x4c
        /*0062*/ 	.byte	0x01
	.zero		1


	//----- nvinfo : EIATTR_MERCURY_ISA_VERSION
	.align		4
        /*0064*/ 	.byte	0x03, 0x5f
        /*0066*/ 	.short	0x0101


	//----- nvinfo : EIATTR_VRC_CTA_INIT_COUNT
	.align		4
        /*0068*/ 	.byte	0x02, 0x4a
	.zero		1
	.zero		1


	//----- nvinfo : EIATTR_EXIT_INSTR_OFFSETS
	.align		4
        /*006c*/ 	.byte	0x04, 0x1c
        /*006e*/ 	.short	(.L_67 - .L_66)


	//   ....[0]....
.L_66:
        /*0070*/ 	.word	0x000000c0


	//   ....[1]....
        /*0074*/ 	.word	0x000009a0


	//----- nvinfo : EIATTR_CBANK_PARAM_SIZE
	.align		4
.L_67:
        /*0078*/ 	.byte	0x03, 0x19
        /*007a*/ 	.short	0x0020


	//----- nvinfo : EIATTR_PARAM_CBANK
	.align		4
        /*007c*/ 	.byte	0x04, 0x0a
        /*007e*/ 	.short	(.L_69 - .L_68)
	.align		4
.L_68:
        /*0080*/ 	.word	index@(.nv.constant0._Z6matmulIiEvPKT_S2_PS0_jj)
        /*0084*/ 	.short	0x0380
        /*0086*/ 	.short	0x0020


	//----- nvinfo : EIATTR_SW_WAR
	.align		4
.L_69:
        /*0088*/ 	.byte	0x04, 0x36
        /*008a*/ 	.short	(.L_71 - .L_70)
.L_70:
        /*008c*/ 	.word	0x00000008
.L_71:


//--------------------- .nv.callgraph             --------------------------
	.section	.nv.callgraph,"",@"SHT_CUDA_CALLGRAPH"
	.align	4
	.sectionentsize	8
	.align		4
        /*0000*/ 	.word	0x00000000
	.align		4
        /*0004*/ 	.word	0xffffffff
	.align		4
        /*0008*/ 	.word	0x00000000
	.align		4
        /*000c*/ 	.word	0xfffffffe
	.align		4
        /*0010*/ 	.word	0x00000000
	.align		4
        /*0014*/ 	.word	0xfffffffd
	.align		4
        /*0018*/ 	.word	0x00000000
	.align		4
        /*001c*/ 	.word	0xfffffffc


//--------------------- .text._Z6matmulIdEvPKT_S2_PS0_jj --------------------------
	.section	.text._Z6matmulIdEvPKT_S2_PS0_jj,"ax",@progbits
	.align	128
        .global         _Z6matmulIdEvPKT_S2_PS0_jj
        .type           _Z6matmulIdEvPKT_S2_PS0_jj,@function
        .size           _Z6matmulIdEvPKT_S2_PS0_jj,(.L_x_24 - _Z6matmulIdEvPKT_S2_PS0_jj)
        .other          _Z6matmulIdEvPKT_S2_PS0_jj,@"STO_CUDA_ENTRY STV_DEFAULT"
_Z6matmulIdEvPKT_S2_PS0_jj:
.text._Z6matmulIdEvPKT_S2_PS0_jj:
[----:B------:R-:W-:Y:S01]  /*0000*/  LDC R1, c[0x0][0x37c] ;  /* 0x0000df00ff017b82 */ /* 0x000fe20000000800 */
[----:B------:R-:W0:Y:S07]  /*0010*/  S2R R3, SR_TID.X ;  /* 0x0000000000037919 */ /* 0x000e2e0000002100 */
[----:B------:R-:W1:Y:S01]  /*0020*/  S2UR UR4, SR_CTAID.X ;  /* 0x00000000000479c3 */ /* 0x000e620000002500 */
[----:B------:R-:W2:Y:S07]  /*0030*/  S2R R8, SR_TID.Y ;  /* 0x0000000000087919 */ /* 0x000eae0000002200 */
[----:B------:R-:W1:Y:S08]  /*0040*/  LDC.64 R10, c[0x0][0x398] ;  /* 0x0000e600ff0a7b82 */ /* 0x000e700000000a00 */
[----:B------:R-:W2:Y:S01]  /*0050*/  S2UR UR5, SR_CTAID.Y ;  /* 0x00000000000579c3 */ /* 0x000ea20000002600 */
[----:B-1----:R-:W-:-:S02]  /*0060*/  IMAD R0, R11, UR4, RZ ;  /* 0x000000040b007c24 */ /* 0x002fc4000f8e02ff */
[----:B------:R-:W-:Y:S02]  /*0070*/  IMAD R7, R10, R10, RZ ;  /* 0x0000000a0a077224 */ /* 0x000fe400078e02ff */
[----:B0-----:R-:W-:Y:S02]  /*0080*/  IMAD.IADD R2, R0, 0x1, R3 ;  /* 0x0000000100027824 */ /* 0x001fe400078e0203 */
[----:B--2---:R-:W-:-:S04]  /*0090*/  IMAD R5, R11, UR5, R8 ;  /* 0x000000050b057c24 */ /* 0x004fc8000f8e0208 */
[----:B------:R-:W-:-:S05]  /*00a0*/  IMAD R2, R5, R10, R2 ;  /* 0x0000000a05027224 */ /* 0x000fca00078e0202 */
[----:B------:R-:W-:-:S13]  /*00b0*/  ISETP.GE.U32.AND P0, PT, R2, R7, PT ;  /* 0x000000070200720c */ /* 0x000fda0003f06070 */
[----:B------:R-:W-:Y:S05]  /*00c0*/  @P0 EXIT ;  /* 0x000000000000094d */ /* 0x000fea0003800000 */
[----:B------:R-:W-:Y:S01]  /*00d0*/  IMAD R5, R11, R10, RZ ;  /* 0x0000000a0b057224 */ /* 0x000fe200078e02ff */
[----:B------:R-:W0:Y:S01]  /*00e0*/  LDCU.64 UR6, c[0x0][0x358] ;  /* 0x00006b00ff0677ac */ /* 0x000e220008000a00 */
[----:B------:R-:W-:Y:S02]  /*00f0*/  CS2R R14, SRZ ;  /* 0x00000000000e7805 */ /* 0x000fe4000001ff00 */
[----:B------:R-:W-:-:S05]  /*0100*/  IMAD R18, R5, UR5, RZ ;  /* 0x0000000505127c24 */ /* 0x000fca000f8e02ff */
[----:B------:R-:W-:-:S04]  /*0110*/  IADD3 R4, PT, PT, R18, -0x1, R10 ;  /* 0xffffffff12047810 */ /* 0x000fc80007ffe00a */
[----:B------:R-:W-:-:S13]  /*0120*/  ISETP.GT.AND P0, PT, R18, R4, PT ;  /* 0x000000041200720c */ /* 0x000fda0003f04270 */
[----:B0-----:R-:W-:Y:S05]  /*0130*/  @P0 BRA `(.L_x_0) ;  /* 0x0000000800180947 */ /* 0x001fea0003800000 */
[----:B------:R-:W0:Y:S01]  /*0140*/  S2UR UR5, SR_CgaCtaId ;  /* 0x00000000000579c3 */ /* 0x000e220000008800 */
[CC--:B------:R-:W-:Y:S01]  /*0150*/  IMAD R6, R11.reuse, R11.reuse, RZ ;  /* 0x0000000b0b067224 */ /* 0x0c0fe200078e02ff */
[----:B------:R-:W-:Y:S01]  /*0160*/  UMOV UR4, 0x400 ;  /* 0x0000040000047882 */ /* 0x000fe20000000000 */
[----:B------:R-:W-:Y:S01]  /*0170*/  IMAD R7, R8, R10, R3 ;  /* 0x0000000a08077224 */ /* 0x000fe200078e0203 */
[C---:B------:R-:W-:Y:S01]  /*0180*/  LOP3.LUT R9, R11.reuse, 0x7, RZ, 0xc0, !PT ;  /* 0x000000070b097812 */ /* 0x040fe200078ec0ff */
[----:B------:R-:W-:Y:S01]  /*0190*/  IMAD.SHL.U32 R6, R6, 0x8, RZ ;  /* 0x0000000806067824 */ /* 0x000fe200078e00ff */
[C---:B------:R-:W-:Y:S01]  /*01a0*/  LOP3.LUT R10, R11.reuse, 0x3, RZ, 0xc0, !PT ;  /* 0x000000030b0a7812 */ /* 0x040fe200078ec0ff */
[----:B------:R-:W-:Y:S01]  /*01b0*/  IMAD R8, R8, R11, RZ ;  /* 0x0000000b08087224 */ /* 0x000fe200078e02ff */
[----:B------:R-:W-:Y:S02]  /*01c0*/  LOP3.LUT R11, R11, 0xfffffff8, RZ, 0xc0, !PT ;  /* 0xfffffff80b0b7812 */ /* 0x000fe400078ec0ff */
[----:B------:R-:W-:-:S02]  /*01d0*/  CS2R R14, SRZ ;  /* 0x00000000000e7805 */ /* 0x000fc4000001ff00 */
[----:B------:R-:W-:Y:S01]  /*01e0*/  LEA R21, R3, R6, 0x3 ;  /* 0x0000000603157211 */ /* 0x000fe200078e18ff */
[----:B------:R-:W-:Y:S01]  /*01f0*/  IMAD.MOV R19, RZ, RZ, -R11 ;  /* 0x000000ffff137224 */ /* 0x000fe200078e0a0b */
[----:B0-----:R-:W-:-:S06]  /*0200*/  ULEA UR4, UR5, UR4, 0x18 ;  /* 0x0000000405047291 */ /* 0x001fcc000f8ec0ff */
[----:B------:R-:W-:Y:S01]  /*0210*/  VIADD R20, R6, UR4 ;  /* 0x0000000406147c36 */ /* 0x000fe20008000000 */
[----:B------:R-:W-:-:S07]  /*0220*/  IADD3 R21, PT, PT, R21, UR4, RZ ;  /* 0x0000000415157c10 */ /* 0x000fce000fffe0ff */
.L_x_6:
[----:B0-----:R-:W0:Y:S01]  /*0230*/  LDC.64 R16, c[0x0][0x380] ;  /* 0x0000e000ff107b82 */ /* 0x001e220000000a00 */
[C---:B------:R-:W-:Y:S02]  /*0240*/  IMAD.IADD R23, R7.reuse, 0x1, R18 ;  /* 0x0000000107177824 */ /* 0x040fe400078e0212 */
[----:B------:R-:W-:-:S05]  /*0250*/  IMAD.IADD R25, R7, 0x1, R0 ;  /* 0x0000000107197824 */ /* 0x000fca00078e0200 */
[----:B------:R-:W1:Y:S08]  /*0260*/  LDC.64 R12, c[0x0][0x388] ;  /* 0x0000e200ff0c7b82 */ /* 0x000e700000000a00 */
[----:B------:R-:W2:Y:S01]  /*0270*/  S2UR UR5, SR_CgaCtaId ;  /* 0x00000000000579c3 */ /* 0x000ea20000008800 */
[----:B0-----:R-:W-:-:S07]  /*0280*/  IMAD.WIDE.U32 R16, R23, 0x8, R16 ;  /* 0x0000000817107825 */ /* 0x001fce00078e0010 */
[----:B------:R-:W0:Y:S01]  /*0290*/  LDC R22, c[0x0][0x39c] ;  /* 0x0000e700ff167b82 */ /* 0x000e220000000800 */
[----:B------:R-:W3:Y:S01]  /*02a0*/  LDG.E.64 R16, desc[UR6][R16.64] ;  /* 0x0000000610107981 */ /* 0x000ee2000c1e1b00 */
[----:B-1----:R-:W-:-:S06]  /*02b0*/  IMAD.WIDE.U32 R12, R25, 0x8, R12 ;  /* 0x00000008190c7825 */ /* 0x002fcc00078e000c */
[----:B------:R-:W4:Y:S01]  /*02c0*/  LDG.E.64 R12, desc[UR6][R12.64] ;  /* 0x000000060c0c7981 */ /* 0x000f22000c1e1b00 */
[----:B------:R-:W-:Y:S02]  /*02d0*/  UMOV UR4, 0x400 ;  /* 0x0000040000047882 */ /* 0x000fe40000000000 */
[----:B--2---:R-:W-:Y:S01]  /*02e0*/  ULEA UR4, UR5, UR4, 0x18 ;  /* 0x0000000405047291 */ /* 0x004fe2000f8ec0ff */
[----:B------:R-:W-:Y:S02]  /*02f0*/  IADD3 R23, PT, PT, R8, R3, RZ ;  /* 0x0000000308177210 */ /* 0x000fe40007ffe0ff */
[----:B0-----:R-:W-:-:S03]  /*0300*/  ISETP.NE.AND P1, PT, R22, RZ, PT ;  /* 0x000000ff1600720c */ /* 0x001fc60003f25270 */
[C---:B------:R-:W-:Y:S01]  /*0310*/  LEA R25, R23.reuse, UR4, 0x3 ;  /* 0x0000000417197c11 */ /* 0x040fe2000f8e18ff */
[----:B------:R-:W-:Y:S02]  /*0320*/  IMAD R23, R23, 0x8, R20 ;  /* 0x0000000817177824 */ /* 0x000fe400078e0214 */
[----:B------:R-:W-:-:S05]  /*0330*/  IMAD.IADD R18, R18, 0x1, R22 ;  /* 0x0000000112127824 */ /* 0x000fca00078e0216 */
[----:B------:R-:W-:Y:S01]  /*0340*/  ISETP.GT.AND P0, PT, R18, R4, PT ;  /* 0x000000041200720c */ /* 0x000fe20003f04270 */
[----:B---3--:R0:W-:Y:S04]  /*0350*/  STS.64 [R25], R16 ;  /* 0x0000001019007388 */ /* 0x0081e80000000a00 */
[----:B----4-:R0:W-:Y:S01]  /*0360*/  STS.64 [R23], R12 ;  /* 0x0000000c17007388 */ /* 0x0101e20000000a00 */
[----:B------:R-:W-:Y:S06]  /*0370*/  BAR.SYNC.DEFER_BLOCKING 0x0 ;  /* 0x0000000000007b1d */ /* 0x000fec0000010000 */
[----:B------:R-:W-:Y:S05]  /*0380*/  @!P1 BRA `(.L_x_1) ;  /* 0x0000000400789947 */ /* 0x000fea0003800000 */
[----:B------:R-:W-:Y:S01]  /*0390*/  ISETP.GE.U32.AND P1, PT, R22, 0x8, PT ;  /* 0x000000081600780c */ /* 0x000fe20003f26070 */
[----:B0-----:R-:W-:-:S12]  /*03a0*/  HFMA2 R23, -RZ, RZ, 0, 0 ;  /* 0x00000000ff177431 */ /* 0x001fd800000001ff */
[----:B------:R-:W-:Y:S05]  /*03b0*/  @!P1 BRA `(.L_x_2) ;  /* 0x0000000000a49947 */ /* 0x000fea0003800000 */
[----:B------:R-:W-:Y:S01]  /*03c0*/  LEA R23, R8, UR4, 0x3 ;  /* 0x0000000408177c11 */ /* 0x000fe2000f8e18ff */
[----:B------:R-:W-:Y:S01]  /*03d0*/  IMAD.MOV.U32 R6, RZ, RZ, R21 ;  /* 0x000000ffff067224 */ /* 0x000fe200078e0015 */
[----:B------:R-:W-:-:S03]  /*03e0*/  MOV R24, R19 ;  /* 0x0000001300187202 */ /* 0x000fc60000000f00 */
[----:B------:R-:W-:-:S07]  /*03f0*/  VIADD R23, R23, 0x20 ;  /* 0x0000002017177836 */ /* 0x000fce0000000000 */
.L_x_3:
[----:B------:R-:W-:Y:S01]  /*0400*/  LDS.64 R12, [R23+-0x20] ;  /* 0xffffe000170c7984 */ /* 0x000fe20000000a00 */
[----:B------:R-:W-:Y:S01]  /*0410*/  LEA R27, R22, R6, 0x3 ;  /* 0x00000006161b7211 */ /* 0x000fe200078e18ff */
[----:B------:R-:W-:Y:S02]  /*0420*/  VIADD R24, R24, 0x8 ;  /* 0x0000000818187836 */ /* 0x000fe40000000000 */
[----:B------:R0:W1:Y:S02]  /*0430*/  LDS.64 R16, [R6] ;  /* 0x0000000006107984 */ /* 0x0000640000000a00 */
[----:B------:R-:W-:Y:S01]  /*0440*/  IMAD R25, R22, 0x8, R27 ;  /* 0x0000000816197824 */ /* 0x000fe200078e021b */
[----:B------:R-:W-:-:S04]  /*0450*/  ISETP.NE.AND P1, PT, R24, RZ, PT ;  /* 0x000000ff1800720c */ /* 0x000fc80003f25270 */
[C---:B------:R-:W-:Y:S02]  /*0460*/  LEA R26, R22.reuse, R25, 0x3 ;  /* 0x00000019161a7211 */ /* 0x040fe400078e18ff */
[----:B0-----:R-:W-:-:S03]  /*0470*/  LEA R6, R22, R6, 0x6 ;  /* 0x0000000616067211 */ /* 0x001fc600078e30ff */
[C---:B------:R-:W-:Y:S01]  /*0480*/  IMAD R29, R22.reuse, 0x8, R26 ;  /* 0x00000008161d7824 */ /* 0x040fe200078e021a */
[----:B-1----:R-:W-:Y:S01]  /*0490*/  DFMA R16, R12, R16, R14 ;  /* 0x000000100c10722b */ /* 0x002fe2000000000e */
[----:B------:R-:W-:Y:S04]  /*04a0*/  LDS.64 R12, [R23+-0x18] ;  /* 0xffffe800170c7984 */ /* 0x000fe80000000a00 */
[----:B------:R0:W1:Y:S02]  /*04b0*/  LDS.64 R14, [R27] ;  /* 0x000000001b0e7984 */ /* 0x0000640000000a00 */
[C---:B0-----:R-:W-:Y:S01]  /*04c0*/  LEA R27, R22.reuse, R29, 0x3 ;  /* 0x0000001d161b7211 */ /* 0x041fe200078e18ff */
[----:B-1----:R-:W-:Y:S01]  /*04d0*/  DFMA R14, R12, R14, R16 ;  /* 0x0000000e0c0e722b */ /* 0x002fe20000000010 */
[----:B------:R-:W-:Y:S04]  /*04e0*/  LDS.64 R12, [R23+-0x10] ;  /* 0xfffff000170c7984 */ /* 0x000fe80000000a00 */
[----:B------:R0:W1:Y:S02]  /*04f0*/  LDS.64 R16, [R25] ;  /* 0x0000000019107984 */ /* 0x0000640000000a00 */
[C---:B0-----:R-:W-:Y:S01]  /*0500*/  IMAD R25, R22.reuse, 0x8, R27 ;  /* 0x0000000816197824 */ /* 0x041fe200078e021b */
[----:B-1----:R-:W-:Y:S01]  /*0510*/  DFMA R16, R12, R16, R14 ;  /* 0x000000100c10722b */ /* 0x002fe2000000000e */
[----:B------:R-:W-:Y:S04]  /*0520*/  LDS.64 R12, [R23+-0x8] ;  /* 0xfffff800170c7984 */ /* 0x000fe80000000a00 */
[----:B------:R0:W1:Y:S02]  /*0530*/  LDS.64 R14, [R26] ;  /* 0x000000001a0e7984 */ /* 0x0000640000000a00 */
[----:B0-----:R-:W-:Y:S01]  /*0540*/  LEA R26, R22, R25, 0x3 ;  /* 0x00000019161a7211 */ /* 0x001fe200078e18ff */
[----:B-1----:R-:W-:Y:S01]  /*0550*/  DFMA R14, R12, R14, R16 ;  /* 0x0000000e0c0e722b */ /* 0x002fe20000000010 */
[----:B------:R-:W-:Y:S04]  /*0560*/  LDS.64 R12, [R23] ;  /* 0x00000000170c7984 */ /* 0x000fe80000000a00 */
[----:B------:R-:W0:Y:S03]  /*0570*/  LDS.64 R16, [R29] ;  /* 0x000000001d107984 */ /* 0x000e260000000a00 */
[----:B0-----:R-:W-:Y:S01]  /*0580*/  DFMA R16, R12, R16, R14 ;  /* 0x000000100c10722b */ /* 0x001fe2000000000e */
[----:B------:R-:W-:Y:S04]  /*0590*/  LDS.64 R12, [R23+0x8] ;  /* 0x00000800170c7984 */ /* 0x000fe80000000a00 */
[----:B------:R-:W0:Y:S03]  /*05a0*/  LDS.64 R14, [R27] ;  /* 0x000000001b0e7984 */ /* 0x000e260000000a00 */
[----:B0-----:R-:W-:Y:S01]  /*05b0*/  DFMA R12, R12, R14, R16 ;  /* 0x0000000e0c0c722b */ /* 0x001fe20000000010 */
[----:B------:R-:W-:Y:S04]  /*05c0*/  LDS.64 R14, [R23+0x10] ;  /* 0x00001000170e7984 */ /* 0x000fe80000000a00 */
[----:B------:R-:W0:Y:S03]  /*05d0*/  LDS.64 R16, [R25] ;  /* 0x0000000019107984 */ /* 0x000e260000000a00 */
[----:B0-----:R-:W-:-:S02]  /*05e0*/  DFMA R16, R14, R16, R12 ;  /* 0x000000100e10722b */ /* 0x001fc4000000000c */
[----:B------:R0:W-:Y:S04]  /*05f0*/  LDS.64 R12, [R23+0x18] ;  /* 0x00001800170c7984 */ /* 0x0001e80000000a00 */
[----:B------:R-:W1:Y:S01]  /*0600*/  LDS.64 R14, [R26] ;  /* 0x000000001a0e7984 */ /* 0x000e620000000a00 */
[----:B0-----:R-:W-:Y:S01]  /*0610*/  VIADD R23, R23, 0x40 ;  /* 0x0000004017177836 */ /* 0x001fe20000000000 */
[----:B-1----:R-:W-:Y:S01]  /*0620*/  DFMA R14, R12, R14, R16 ;  /* 0x0000000e0c0e722b */ /* 0x002fe20000000010 */
[----:B------:R-:W-:Y:S10]  /*0630*/  @P1 BRA `(.L_x_3) ;  /* 0xfffffffc00701947 */ /* 0x000ff4000383ffff */
[----:B------:R-:W-:-:S07]  /*0640*/  MOV R23, R11 ;  /* 0x0000000b00177202 */ /* 0x000fce0000000f00 */
.L_x_2:
[----:B------:R-:W-:-:S13]  /*0650*/  ISETP.NE.AND P1, PT, R9, RZ, PT ;  /* 0x000000ff0900720c */ /* 0x000fda0003f25270 */
[----:B------:R-:W-:Y:S05]  /*0660*/  @!P1 BRA `(.L_x_1) ;  /* 0x0000000000c09947 */ /* 0x000fea0003800000 */
[----:B------:R-:W-:Y:S01]  /*0670*/  VIADD R6, R9, 0xffffffff ;  /* 0xffffffff09067836 */ /* 0x000fe20000000000 */
[----:B------:R-:W-:-:S04]  /*0680*/  ISETP.NE.AND P2, PT, R10, RZ, PT ;  /* 0x000000ff0a00720c */ /* 0x000fc80003f45270 */
[----:B------:R-:W-:-:S13]  /*0690*/  ISETP.GE.U32.AND P1, PT, R6, 0x3, PT ;  /* 0x000000030600780c */ /* 0x000fda0003f26070 */
[----:B------:R-:W-:Y:S05]  /*06a0*/  @!P1 BRA `(.L_x_4) ;  /* 0x0000000000509947 */ /* 0x000fea0003800000 */
[----:B------:R-:W-:Y:S01]  /*06b0*/  IADD3 R6, PT, PT, R8, R23, RZ ;  /* 0x0000001708067210 */ /* 0x000fe20007ffe0ff */
[C---:B------:R-:W-:Y:S02]  /*06c0*/  IMAD R13, R23.reuse, R22, R3 ;  /* 0x00000016170d7224 */ /* 0x040fe400078e0203 */
[----:B------:R-:W-:Y:S01]  /*06d0*/  VIADD R23, R23, 0x4 ;  /* 0x0000000417177836 */ /* 0x000fe20000000000 */
[----:B------:R-:W-:Y:S01]  /*06e0*/  LEA R6, R6, UR4, 0x3 ;  /* 0x0000000406067c11 */ /* 0x000fe2000f8e18ff */
[----:B------:R-:W-:-:S04]  /*06f0*/  IMAD R25, R13, 0x8, R20 ;  /* 0x000000080d197824 */ /* 0x000fc800078e0214 */
[----:B------:R-:W-:Y:S01]  /*0700*/  LDS.64 R16, [R6] ;  /* 0x0000000006107984 */ /* 0x000fe20000000a00 */
[----:B------:R-:W-:-:S03]  /*0710*/  LEA R28, R22, R25, 0x3 ;  /* 0x00000019161c7211 */ /* 0x000fc600078e18ff */
[----:B------:R-:W0:Y:S02]  /*0720*/  LDS.64 R12, [R25] ;  /* 0x00000000190c7984 */ /* 0x000e240000000a00 */
[----:B------:R-:W-:Y:S02]  /*0730*/  IMAD R29, R22, 0x8, R28 ;  /* 0x00000008161d7824 */ /* 0x000fe400078e021c */
[----:B------:R-:W-:Y:S04]  /*0740*/  LDS.64 R26, [R28] ;  /* 0x000000001c1a7984 */ /* 0x000fe80000000a00 */
[----:B------:R-:W-:Y:S01]  /*0750*/  LDS.64 R24, [R6+0x10] ;  /* 0x0000100006187984 */ /* 0x000fe20000000a00 */
[----:B0-----:R-:W-:-:S03]  /*0760*/  DFMA R14, R16, R12, R14 ;  /* 0x0000000c100e722b */ /* 0x001fc6000000000e */
[----:B------:R-:W0:Y:S04]  /*0770*/  LDS.64 R12, [R6+0x8] ;  /* 0x00000800060c7984 */ /* 0x000e280000000a00 */
[----:B------:R-:W1:Y:S01]  /*0780*/  LDS.64 R16, [R29] ;  /* 0x000000001d107984 */ /* 0x000e620000000a00 */
[----:B0-----:R-:W-:Y:S01]  /*0790*/  DFMA R26, R12, R26, R14 ;  /* 0x0000001a0c1a722b */ /* 0x001fe2000000000e */
[----:B------:R-:W-:Y:S02]  /*07a0*/  LEA R14, R22, R29, 0x3 ;  /* 0x0000001d160e7211 */ /* 0x000fe400078e18ff */
[----:B------:R-:W-:Y:S04]  /*07b0*/  LDS.64 R12, [R6+0x18] ;  /* 0x00001800060c7984 */ /* 0x000fe80000000a00 */
[----:B------:R-:W0:Y:S01]  /*07c0*/  LDS.64 R14, [R14] ;  /* 0x000000000e0e7984 */ /* 0x000e220000000a00 */
[----:B-1----:R-:W-:-:S08]  /*07d0*/  DFMA R16, R24, R16, R26 ;  /* 0x000000101810722b */ /* 0x002fd0000000001a */
[----:B0-----:R-:W-:-:S11]  /*07e0*/  DFMA R14, R12, R14, R16 ;  /* 0x0000000e0c0e722b */ /* 0x001fd60000000010 */
.L_x_4:
[----:B------:R-:W-:Y:S05]  /*07f0*/  @!P2 BRA `(.L_x_1) ;  /* 0x00000000005ca947 */ /* 0x000fea0003800000 */
[----:B------:R-:W-:Y:S02]  /*0800*/  ISETP.NE.AND P1, PT, R10, 0x1, PT ;  /* 0x000000010a00780c */ /* 0x000fe40003f25270 */
[----:B------:R-:W-:-:S11]  /*0810*/  LOP3.LUT P2, RZ, R22, 0x1, RZ, 0xc0, !PT ;  /* 0x0000000116ff7812 */ /* 0x000fd6000784c0ff */
        /* <DEDUP_REMOVED lines=8> */
[----:B------:R-:W0:Y:S04]  /*08a0*/  LDS.64 R24, [R29] ;  /* 0x000000001d187984 */ /* 0x000e280000000a00 */
[----:B------:R-:W-:Y:S04]  /*08b0*/  LDS.64 R16, [R6+0x8] ;  /* 0x0000080006107984 */ /* 0x000fe80000000a00 */
[----:B------:R-:W1:Y:S01]  /*08c0*/  LDS.64 R12, [R12] ;  /* 0x000000000c0c7984 */ /* 0x000e620000000a00 */
[----:B0-----:R-:W-:-:S08]  /*08d0*/  DFMA R14, R26, R24, R14 ;  /* 0x000000181a0e722b */ /* 0x001fd0000000000e */
[----:B-1----:R-:W-:-:S11]  /*08e0*/  DFMA R14, R16, R12, R14 ;  /* 0x0000000c100e722b */ /* 0x002fd6000000000e */
.L_x_5:
[----:B------:R-:W-:Y:S05]  /*08f0*/  @!P2 BRA `(.L_x_1) ;  /* 0x00000000001ca947 */ /* 0x000fea0003800000 */
[----:B------:R-:W-:Y:S01]  /*0900*/  IMAD R13, R23, R22, R3 ;  /* 0x00000016170d7224 */ /* 0x000fe200078e0203 */
[----:B------:R-:W-:-:S03]  /*0910*/  IADD3 R6, PT, PT, R8, R23, RZ ;  /* 0x0000001708067210 */ /* 0x000fc60007ffe0ff */
[----:B------:R-:W-:Y:S01]  /*0920*/  IMAD R13, R13, 0x8, R20 ;  /* 0x000000080d0d7824 */ /* 0x000fe200078e0214 */
[----:B------:R-:W-:-:S05]  /*0930*/  LEA R6, R6, UR4, 0x3 ;  /* 0x0000000406067c11 */ /* 0x000fca000f8e18ff */
[----:B------:R-:W-:Y:S04]  /*0940*/  LDS.64 R16, [R6] ;  /* 0x0000000006107984 */ /* 0x000fe80000000a00 */
[----:B------:R-:W0:Y:S02]  /*0950*/  LDS.64 R12, [R13] ;  /* 0x000000000d0c7984 */ /* 0x000e240000000a00 */
[----:B0-----:R-:W-:-:S11]  /*0960*/  DFMA R14, R16, R12, R14 ;  /* 0x0000000c100e722b */ /* 0x001fd6000000000e */
.L_x_1:
[----:B------:R-:W-:Y:S01]  /*0970*/  BAR.SYNC.DEFER_BLOCKING 0x0 ;  /* 0x0000000000007b1d */ /* 0x000fe20000010000 */
[----:B------:R-:W-:-:S05]  /*0980*/  IADD3 R0, PT, PT, R5, R0, RZ ;  /* 0x0000000005007210 */ /* 0x000fca0007ffe0ff */
[----:B------:R-:W-:Y:S05]  /*0990*/  @!P0 BRA `(.L_x_6) ;  /* 0xfffffff800248947 */ /* 0x000fea000383ffff */
.L_x_0:
[----:B------:R-:W1:Y:S02]  /*09a0*/  LDC.64 R4, c[0x0][0x390] ;  /* 0x0000e400ff047b82 */ /* 0x000e640000000a00 */
[----:B-1----:R-:W-:-:S05]  /*09b0*/  IMAD.WIDE R2, R2, 0x8, R4 ;  /* 0x0000000802027825 */ /* 0x002fca00078e0204 */
[----:B------:R-:W-:Y:S01]  /*09c0*/  STG.E.64 desc[UR6][R2.64], R14 ;  /* 0x0000000e02007986 */ /* 0x000fe2000c101b06 */
[----:B------:R-:W-:Y:S05]  /*09d0*/  EXIT ;  /* 0x000000000000794d */ /* 0x000fea0003800000 */
.L_x_7:
[----:B------:R-:W-:-:S00]  /*09e0*/  BRA `(.L_x_7) ;  /* 0xfffffffc00fc7947 */ /* 0x000fc0000383ffff */
[----:B------:R-:W-:-:S00]  /*09f0*/  NOP ;  /* 0x0000000000007918 */ /* 0x000fc00000000000 */
        /* <DEDUP_REMOVED lines=8> */
.L_x_24:


//--------------------- .text._Z6matmulIfEvPKT_S2_PS0_jj --------------------------
	.section	.text._Z6matmulIfEvPKT_S2_PS0_jj,"ax",@progbits
	.align	128
        .global         _Z6matmulIfEvPKT_S2_PS0_jj
        .type           _Z6matmulIfEvPKT_S2_PS0_jj,@function
        .size           _Z6matmulIfEvPKT_S2_PS0_jj,(.L_x_25 - _Z6matmulIfEvPKT_S2_PS0_jj)
        .other          _Z6matmulIfEvPKT_S2_PS0_jj,@"STO_CUDA_ENTRY STV_DEFAULT"
_Z6matmulIfEvPKT_S2_PS0_jj:
.text._Z6matmulIfEvPKT_S2_PS0_jj:
[----:B------:R-:W-:Y:S01]  /*0000*/  LDC R1, c[0x0][0x37c] ;  /* 0x0000df00ff017b82 */ /* 0x000fe20000000800 */
[----:B------:R-:W0:Y:S07]  /*0010*/  S2R R8, SR_TID.X ;  /* 0x0000000000087919 */ /* 0x000e2e0000002100 */
[----:B------:R-:W1:Y:S01]  /*0020*/  S2UR UR4, SR_CTAID.X ;  /* 0x00000000000479c3 */ /* 0x000e620000002500 */
[----:B------:R-:W2:Y:S07]  /*0030*/  S2R R11, SR_TID.Y ;  /* 0x00000000000b7919 */ /* 0x000eae0000002200 */
[----:B------:R-:W1:Y:S08]  /*0040*/  LDC.64 R2, c[0x0][0x398] ;  /* 0x0000e600ff027b82 */ /* 0x000e700000000a00 */
[----:B------:R-:W2:Y:S01]  /*0050*/  S2UR UR5, SR_CTAID.Y ;  /* 0x00000000000579c3 */ /* 0x000ea20000002600 */
[----:B-1----:R-:W-:-:S02]  /*0060*/  IMAD R9, R3, UR4, RZ ;  /* 0x0000000403097c24 */ /* 0x002fc4000f8e02ff */
[----:B------:R-:W-:-:S03]  /*0070*/  IMAD R4, R2, R2, RZ ;  /* 0x0000000202047224 */ /* 0x000fc600078e02ff */
[----:B0-----:R-:W-:Y:S01]  /*0080*/  IADD3 R0, PT, PT, R9, R8, RZ ;  /* 0x0000000809007210 */ /* 0x001fe20007ffe0ff */
[----:B--2---:R-:W-:-:S04]  /*0090*/  IMAD R7, R3, UR5, R11 ;  /* 0x0000000503077c24 */ /* 0x004fc8000f8e020b */
[----:B------:R-:W-:-:S05]  /*00a0*/  IMAD R7, R7, R2, R0 ;  /* 0x0000000207077224 */ /* 0x000fca00078e0200 */
[----:B------:R-:W-:-:S13]  /*00b0*/  ISETP.GE.U32.AND P0, PT, R7, R4, PT ;  /* 0x000000040700720c */ /* 0x000fda0003f06070 */
[----:B------:R-:W-:Y:S05]  /*00c0*/  @P0 EXIT ;  /* 0x000000000000094d */ /* 0x000fea0003800000 */
[----:B------:R-:W-:Y:S01]  /*00d0*/  IMAD R6, R3, R2, RZ ;  /* 0x0000000203067224 */ /* 0x000fe200078e02ff */
[----:B------:R-:W0:Y:S01]  /*00e0*/  LDCU.64 UR6, c[0x0][0x358] ;  /* 0x00006b00ff0677ac */ /* 0x000e220008000a00 */
[----:B------:R-:W-:Y:S02]  /*00f0*/  IMAD.MOV.U32 R17, RZ, RZ, RZ ;  /* 0x000000ffff117224 */ /* 0x000fe400078e00ff */
[----:B------:R-:W-:-:S05]  /*0100*/  IMAD R13, R6, UR5, RZ ;  /* 0x00000005060d7c24 */ /* 0x000fca000f8e02ff */
[----:B------:R-:W-:-:S04]  /*0110*/  IADD3 R0, PT, PT, R13, -0x1, R2 ;  /* 0xffffffff0d007810 */ /* 0x000fc80007ffe002 */
[----:B------:R-:W-:-:S13]  /*0120*/  ISETP.GT.AND P0, PT, R13, R0, PT ;  /* 0x000000000d00720c */ /* 0x000fda0003f04270 */
[----:B0-----:R-:W-:Y:S05]  /*0130*/  @P0 BRA `(.L_x_8) ;  /* 0x00000008000c0947 */ /* 0x001fea0003800000 */
[----:B------:R-:W0:Y:S01]  /*0140*/  S2UR UR5, SR_CgaCtaId ;  /* 0x00000000000579c3 */ /* 0x000e220000008800 */
[CC--:B------:R-:W-:Y:S01]  /*0150*/  IMAD R4, R3.reuse, R3.reuse, RZ ;  /* 0x0000000303047224 */ /* 0x0c0fe200078e02ff */
[----:B------:R-:W-:Y:S01]  /*0160*/  UMOV UR4, 0x400 ;  /* 0x0000040000047882 */ /* 0x000fe20000000000 */
[----:B------:R-:W-:Y:S01]  /*0170*/  LOP3.LUT R12, R3, 0xfffffff8, RZ, 0xc0, !PT ;  /* 0xfffffff8030c7812 */ /* 0x000fe200078ec0ff */
[----:B------:R-:W-:Y:S02]  /*0180*/  HFMA2 R17, -RZ, RZ, 0, 0 ;  /* 0x00000000ff117431 */ /* 0x000fe400000001ff */
[C---:B------:R-:W-:Y:S01]  /*0190*/  IMAD R10, R11.reuse, R2, R8 ;  /* 0x000000020b0a7224 */ /* 0x040fe200078e0208 */
[----:B------:R-:W-:Y:S01]  /*01a0*/  SHF.L.U32 R15, R4, 0x2, RZ ;  /* 0x00000002040f7819 */ /* 0x000fe200000006ff */
[----:B------:R-:W-:Y:S01]  /*01b0*/  IMAD R11, R11, R3, RZ ;  /* 0x000000030b0b7224 */ /* 0x000fe200078e02ff */
[C---:B------:R-:W-:Y:S01]  /*01c0*/  LOP3.LUT R18, R3.reuse, 0x7, RZ, 0xc0, !PT ;  /* 0x0000000703127812 */ /* 0x040fe200078ec0ff */
[----:B------:R-:W-:Y:S01]  /*01d0*/  IMAD.MOV R14, RZ, RZ, -R12 ;  /* 0x000000ffff0e7224 */ /* 0x000fe200078e0a0c */
[----:B------:R-:W-:Y:S01]  /*01e0*/  LOP3.LUT R20, R3, 0x3, RZ, 0xc0, !PT ;  /* 0x0000000303147812 */ /* 0x000fe200078ec0ff */
[----:B------:R-:W-:Y:S01]  /*01f0*/  IMAD R16, R8, 0x4, R15 ;  /* 0x0000000408107824 */ /* 0x000fe200078e020f */
[----:B0-----:R-:W-:-:S06]  /*0200*/  ULEA UR4, UR5, UR4, 0x18 ;  /* 0x0000000405047291 */ /* 0x001fcc000f8ec0ff */
[----:B------:R-:W-:Y:S01]  /*0210*/  IADD3 R15, PT, PT, R15, UR4, RZ ;  /* 0x000000040f0f7c10 */ /* 0x000fe2000fffe0ff */
[----:B------:R-:W-:-:S07]  /*0220*/  VIADD R16, R16, UR4 ;  /* 0x0000000410107c36 */ /* 0x000fce0008000000 */
.L_x_14:
[----:B0-----:R-:W0:Y:S01]  /*0230*/  LDC.64 R4, c[0x0][0x380] ;  /* 0x0000e000ff047b82 */ /* 0x001e220000000a00 */
[C---:B------:R-:W-:Y:S01]  /*0240*/  IADD3 R19, PT, PT, R10.reuse, R13, RZ ;  /* 0x0000000d0a137210 */ /* 0x040fe20007ffe0ff */
[----:B------:R-:W-:-:S06]  /*0250*/  IMAD.IADD R21, R10, 0x1, R9 ;  /* 0x000000010a157824 */ /* 0x000fcc00078e0209 */
[----:B------:R-:W1:Y:S01]  /*0260*/  LDC.64 R2, c[0x0][0x388] ;  /* 0x0000e200ff027b82 */ /* 0x000e620000000a00 */
[----:B0-----:R-:W-:-:S07]  /*0270*/  IMAD.WIDE.U32 R4, R19, 0x4, R4 ;  /* 0x0000000413047825 */ /* 0x001fce00078e0004 */
[----:B------:R-:W0:Y:S01]  /*0280*/  LDC R19, c[0x0][0x39c] ;  /* 0x0000e700ff137b82 */ /* 0x000e220000000800 */
[----:B------:R-:W2:Y:S01]  /*0290*/  LDG.E R4, desc[UR6][R4.64] ;  /* 0x0000000604047981 */ /* 0x000ea2000c1e1900 */
[----:B-1----:R-:W-:-:S06]  /*02a0*/  IMAD.WIDE.U32 R2, R21, 0x4, R2 ;  /* 0x0000000415027825 */ /* 0x002fcc00078e0002 */
[----:B------:R-:W3:Y:S01]  /*02b0*/  LDG.E R2, desc[UR6][R2.64] ;  /* 0x0000000602027981 */ /* 0x000ee2000c1e1900 */
[----:B------:R-:W-:-:S04]  /*02c0*/  IADD3 R22, PT, PT, R11, R8, RZ ;  /* 0x000000080b167210 */ /* 0x000fc80007ffe0ff */
[C---:B------:R-:W-:Y:S01]  /*02d0*/  LEA R21, R22.reuse, UR4, 0x2 ;  /* 0x0000000416157c11 */ /* 0x040fe2000f8e10ff */
[----:B------:R-:W-:Y:S01]  /*02e0*/  IMAD R23, R22, 0x4, R15 ;  /* 0x0000000416177824 */ /* 0x000fe200078e020f */
[----:B0-----:R-:W-:Y:S02]  /*02f0*/  ISETP.NE.AND P1, PT, R19, RZ, PT ;  /* 0x000000ff1300720c */ /* 0x001fe40003f25270 */
[----:B------:R-:W-:-:S04]  /*0300*/  IADD3 R13, PT, PT, R13, R19, RZ ;  /* 0x000000130d0d7210 */ /* 0x000fc80007ffe0ff */
[----:B------:R-:W-:Y:S01]  /*0310*/  ISETP.GT.AND P0, PT, R13, R0, PT ;  /* 0x000000000d00720c */ /* 0x000fe20003f04270 */
[----:B--2---:R0:W-:Y:S04]  /*0320*/  STS [R21], R4 ;  /* 0x0000000415007388 */ /* 0x0041e80000000800 */
[----:B---3--:R0:W-:Y:S01]  /*0330*/  STS [R23], R2 ;  /* 0x0000000217007388 */ /* 0x0081e20000000800 */
[----:B------:R-:W-:Y:S06]  /*0340*/  BAR.SYNC.DEFER_BLOCKING 0x0 ;  /* 0x0000000000007b1d */ /* 0x000fec0000010000 */
[----:B------:R-:W-:Y:S05]  /*0350*/  @!P1 BRA `(.L_x_9) ;  /* 0x0000000400789947 */ /* 0x000fea0003800000 */
[----:B------:R-:W-:Y:S01]  /*0360*/  ISETP.GE.U32.AND P1, PT, R19, 0x8, PT ;  /* 0x000000081300780c */ /* 0x000fe20003f26070 */
[----:B0-----:R-:W-:-:S12]  /*0370*/  IMAD.MOV.U32 R2, RZ, RZ, RZ ;  /* 0x000000ffff027224 */ /* 0x001fd800078e00ff */
[----:B------:R-:W-:Y:S05]  /*0380*/  @!P1 BRA `(.L_x_10) ;  /* 0x0000000000a49947 */ /* 0x000fea0003800000 */
[----:B------:R-:W-:Y:S01]  /*0390*/  LEA R4, R11, UR4, 0x2 ;  /* 0x000000040b047c11 */ /* 0x000fe2000f8e10ff */
[----:B------:R-:W-:Y:S01]  /*03a0*/  IMAD.MOV.U32 R3, RZ, RZ, R14 ;  /* 0x000000ffff037224 */ /* 0x000fe200078e000e */
[----:B------:R-:W-:Y:S02]  /*03b0*/  MOV R2, R16 ;  /* 0x0000001000027202 */ /* 0x000fe40000000f00 */
[----:B------:R-:W-:-:S07]  /*03c0*/  IADD3 R4, PT, PT, R4, 0x10, RZ ;  /* 0x0000001004047810 */ /* 0x000fce0007ffe0ff */
.L_x_11:
[----:B------:R-:W-:Y:S01]  /*03d0*/  LDS R22, [R4+-0x10] ;  /* 0xfffff00004167984 */ /* 0x000fe20000000800 */
[-C--:B------:R-:W-:Y:S01]  /*03e0*/  LEA R26, R19, R2.reuse, 0x2 ;  /* 0x00000002131a7211 */ /* 0x080fe200078e10ff */
[----:B------:R-:W-:Y:S02]  /*03f0*/  VIADD R3, R3, 0x8 ;  /* 0x0000000803037836 */ /* 0x000fe40000000000 */
[----:B------:R0:W1:Y:S02]  /*0400*/  LDS R5, [R2] ;  /* 0x0000000002057984 */ /* 0x0000640000000800 */
[----:B------:R-:W-:Y:S01]  /*0410*/  IMAD R23, R19, 0x4, R26 ;  /* 0x0000000413177824 */ /* 0x000fe200078e021a */
[----:B------:R-:W-:Y:S01]  /*0420*/  ISETP.NE.AND P1, PT, R3, RZ, PT ;  /* 0x000000ff0300720c */ /* 0x000fe20003f25270 */
[----:B------:R-:W-:Y:S03]  /*0430*/  LDS R24, [R4+-0xc] ;  /* 0xfffff40004187984 */ /* 0x000fe60000000800 */
[C---:B------:R-:W-:Y:S01]  /*0440*/  LEA R25, R19.reuse, R23, 0x2 ;  /* 0x0000001713197211 */ /* 0x040fe200078e10ff */
[----:B------:R-:W2:Y:S01]  /*0450*/  LDS R21, [R26] ;  /* 0x000000001a157984 */ /* 0x000ea20000000800 */
[----:B0-----:R-:W-:-:S02]  /*0460*/  LEA R2, R19, R2, 0x5 ;  /* 0x0000000213027211 */ /* 0x001fc400078e28ff */
[----:B------:R-:W-:Y:S01]  /*0470*/  LEA R29, R19, R25, 0x2 ;  /* 0x00000019131d7211 */ /* 0x000fe200078e10ff */
[----:B------:R-:W-:Y:S01]  /*0480*/  LDS R27, [R25] ;  /* 0x00000000191b7984 */ /* 0x000fe20000000800 */
[----:B-1----:R-:W-:-:S03]  /*0490*/  FFMA R17, R22, R5, R17 ;  /* 0x0000000516117223 */ /* 0x002fc60000000011 */
[----:B------:R-:W-:Y:S04]  /*04a0*/  LDS R5, [R4+-0x8] ;  /* 0xfffff80004057984 */ /* 0x000fe80000000800 */
[----:B------:R-:W0:Y:S01]  /*04b0*/  LDS R22, [R23] ;  /* 0x0000000017167984 */ /* 0x000e220000000800 */
[----:B--2---:R-:W-:-:S03]  /*04c0*/  FFMA R28, R24, R21, R17 ;  /* 0x00000015181c7223 */ /* 0x004fc60000000011 */
[----:B------:R-:W1:Y:S04]  /*04d0*/  LDS R21, [R4+-0x4] ;  /* 0xfffffc0004157984 */ /* 0x000e680000000800 */
[----:B------:R-:W-:Y:S04]  /*04e0*/  LDS R17, [R4] ;  /* 0x0000000004117984 */ /* 0x000fe80000000800 */
[----:B------:R-:W2:Y:S01]  /*04f0*/  LDS R24, [R29] ;  /* 0x000000001d187984 */ /* 0x000ea20000000800 */
[----:B0-----:R-:W-:Y:S01]  /*0500*/  FFMA R5, R5, R22, R28 ;  /* 0x0000001605057223 */ /* 0x001fe2000000001c */
[----:B------:R-:W-:-:S02]  /*0510*/  IMAD R28, R19, 0x4, R29 ;  /* 0x00000004131c7824 */ /* 0x000fc400078e021d */
[----:B------:R-:W-:Y:S01]  /*0520*/  LDS R22, [R4+0x4] ;  /* 0x0000040004167984 */ /* 0x000fe20000000800 */
[----:B-1----:R-:W-:Y:S02]  /*0530*/  FFMA R26, R21, R27, R5 ;  /* 0x0000001b151a7223 */ /* 0x002fe40000000005 */
[C---:B------:R-:W-:Y:S01]  /*0540*/  LEA R21, R19.reuse, R28, 0x2 ;  /* 0x0000001c13157211 */ /* 0x040fe200078e10ff */
[----:B------:R-:W0:Y:S03]  /*0550*/  LDS R5, [R28] ;  /* 0x000000001c057984 */ /* 0x000e260000000800 */
[----:B------:R-:W-:Y:S01]  /*0560*/  LEA R23, R19, R21, 0x2 ;  /* 0x0000001513177211 */ /* 0x000fe200078e10ff */
[----:B--2---:R-:W-:Y:S01]  /*0570*/  FFMA R17, R17, R24, R26 ;  /* 0x0000001811117223 */ /* 0x004fe2000000001a */
[----:B------:R-:W-:Y:S04]  /*0580*/  LDS R21, [R21] ;  /* 0x0000000015157984 */ /* 0x000fe80000000800 */
[----:B------:R-:W1:Y:S04]  /*0590*/  LDS R24, [R4+0x8] ;  /* 0x0000080004187984 */ /* 0x000e680000000800 */
[----:B------:R-:W-:Y:S04]  /*05a0*/  LDS R23, [R23] ;  /* 0x0000000017177984 */ /* 0x000fe80000000800 */
[----:B------:R2:W3:Y:S02]  /*05b0*/  LDS R26, [R4+0xc] ;  /* 0x00000c00041a7984 */ /* 0x0004e40000000800 */
[----:B--2---:R-:W-:Y:S01]  /*05c0*/  IADD3 R4, PT, PT, R4, 0x20, RZ ;  /* 0x0000002004047810 */ /* 0x004fe20007ffe0ff */
[----:B0-----:R-:W-:-:S04]  /*05d0*/  FFMA R5, R22, R5, R17 ;  /* 0x0000000516057223 */ /* 0x001fc80000000011 */
[----:B-1----:R-:W-:-:S04]  /*05e0*/  FFMA R5, R24, R21, R5 ;  /* 0x0000001518057223 */ /* 0x002fc80000000005 */
[----:B---3--:R-:W-:Y:S01]  /*05f0*/  FFMA R17, R26, R23, R5 ;  /* 0x000000171a117223 */ /* 0x008fe20000000005 */
[----:B------:R-:W-:Y:S06]  /*0600*/  @P1 BRA `(.L_x_11) ;  /* 0xfffffffc00701947 */ /* 0x000fec000383ffff */
[----:B------:R-:W-:-:S07]  /*0610*/  IMAD.MOV.U32 R2, RZ, RZ, R12 ;  /* 0x000000ffff027224 */ /* 0x000fce00078e000c */
.L_x_10:
[----:B------:R-:W-:-:S13]  /*0620*/  ISETP.NE.AND P1, PT, R18, RZ, PT ;  /* 0x000000ff1200720c */ /* 0x000fda0003f25270 */
[----:B------:R-:W-:Y:S05]  /*0630*/  @!P1 BRA `(.L_x_9) ;  /* 0x0000000000c09947 */ /* 0x000fea0003800000 */
[----:B------:R-:W-:Y:S02]  /*0640*/  IADD3 R3, PT, PT, R18, -0x1, RZ ;  /* 0xffffffff12037810 */ /* 0x000fe40007ffe0ff */
[----:B------:R-:W-:Y:S02]  /*0650*/  ISETP.NE.AND P2, PT, R20, RZ, PT ;  /* 0x000000ff1400720c */ /* 0x000fe40003f45270 */
[----:B------:R-:W-:-:S13]  /*0660*/  ISETP.GE.U32.AND P1, PT, R3, 0x3, PT ;  /* 0x000000030300780c */ /* 0x000fda0003f26070 */
[----:B------:R-:W-:Y:S05]  /*0670*/  @!P1 BRA `(.L_x_12) ;  /* 0x0000000000509947 */ /* 0x000fea0003800000 */
[C---:B------:R-:W-:Y:S01]  /*0680*/  IMAD R4, R2.reuse, R19, R8 ;  /* 0x0000001302047224 */ /* 0x040fe200078e0208 */
[----:B------:R-:W-:Y:S02]  /*0690*/  IADD3 R3, PT, PT, R11, R2, RZ ;  /* 0x000000020b037210 */ /* 0x000fe40007ffe0ff */
[----:B------:R-:W-:Y:S01]  /*06a0*/  IADD3 R2, PT, PT, R2, 0x4, RZ ;  /* 0x0000000402027810 */ /* 0x000fe20007ffe0ff */
[----:B------:R-:W-:Y:S01]  /*06b0*/  IMAD R24, R4, 0x4, R15 ;  /* 0x0000000404187824 */ /* 0x000fe200078e020f */
[----:B------:R-:W-:-:S04]  /*06c0*/  LEA R5, R3, UR4, 0x2 ;  /* 0x0000000403057c11 */ /* 0x000fc8000f8e10ff */
[C---:B------:R-:W-:Y:S01]  /*06d0*/  LEA R26, R19.reuse, R24, 0x2 ;  /* 0x00000018131a7211 */ /* 0x040fe200078e10ff */
[----:B------:R-:W-:Y:S03]  /*06e0*/  LDS R22, [R5] ;  /* 0x0000000005167984 */ /* 0x000fe60000000800 */
[C---:B------:R-:W-:Y:S01]  /*06f0*/  LEA R28, R19.reuse, R26, 0x2 ;  /* 0x0000001a131c7211 */ /* 0x040fe200078e10ff */
[----:B------:R-:W0:Y:S04]  /*0700*/  LDS R24, [R24] ;  /* 0x0000000018187984 */ /* 0x000e280000000800 */
[----:B------:R-:W-:Y:S01]  /*0710*/  LDS R4, [R5+0x4] ;  /* 0x0000040005047984 */ /* 0x000fe20000000800 */
[----:B------:R-:W-:-:S03]  /*0720*/  IMAD R25, R19, 0x4, R28 ;  /* 0x0000000413197824 */ /* 0x000fc600078e021c */
[----:B------:R-:W1:Y:S04]  /*0730*/  LDS R26, [R26] ;  /* 0x000000001a1a7984 */ /* 0x000e680000000800 */
[----:B------:R-:W-:Y:S04]  /*0740*/  LDS R3, [R28] ;  /* 0x000000001c037984 */ /* 0x000fe80000000800 */
[----:B------:R-:W2:Y:S04]  /*0750*/  LDS R21, [R5+0x8] ;  /* 0x0000080005157984 */ /* 0x000ea80000000800 */
[----:B------:R-:W-:Y:S04]  /*0760*/  LDS R23, [R5+0xc] ;  /* 0x00000c0005177984 */ /* 0x000fe80000000800 */
[----:B------:R-:W3:Y:S01]  /*0770*/  LDS R25, [R25] ;  /* 0x0000000019197984 */ /* 0x000ee20000000800 */
[----:B0-----:R-:W-:-:S04]  /*0780*/  FFMA R17, R22, R24, R17 ;  /* 0x0000001816117223 */ /* 0x001fc80000000011 */
[----:B-1----:R-:W-:-:S04]  /*0790*/  FFMA R4, R4, R26, R17 ;  /* 0x0000001a04047223 */ /* 0x002fc80000000011 */
[----:B--2---:R-:W-:-:S04]  /*07a0*/  FFMA R3, R21, R3, R4 ;  /* 0x0000000315037223 */ /* 0x004fc80000000004 */
[----:B---3--:R-:W-:-:S07]  /*07b0*/  FFMA R17, R23, R25, R3 ;  /* 0x0000001917117223 */ /* 0x008fce0000000003 */
.L_x_12:
[----:B------:R-:W-:Y:S05]  /*07c0*/  @!P2 BRA `(.L_x_9) ;  /* 0x00000000005ca947 */ /* 0x000fea0003800000 */
[----:B------:R-:W-:Y:S02]  /*07d0*/  ISETP.NE.AND P1, PT, R20, 0x1, PT ;  /* 0x000000011400780c */ /* 0x000fe40003f25270 */
[----:B------:R-:W-:-:S11]  /*07e0*/  LOP3.LUT P2, RZ, R19, 0x1, RZ, 0xc0, !PT ;  /* 0x0000000113ff7812 */ /* 0x000fd6000784c0ff */
[----:B------:R-:W-:Y:S05]  /*07f0*/  @!P1 BRA `(.L_x_13) ;  /* 0x0000000000309947 */ /* 0x000fea0003800000 */
[C---:B------:R-:W-:Y:S01]  /*0800*/  IMAD R4, R2.reuse, R19, R8 ;  /* 0x0000001302047224 */ /* 0x040fe200078e0208 */
[----:B------:R-:W-:Y:S02]  /*0810*/  IADD3 R3, PT, PT, R11, R2, RZ ;  /* 0x000000020b037210 */ /* 0x000fe40007ffe0ff */
[----:B------:R-:W-:Y:S01]  /*0820*/  IADD3 R2, PT, PT, R2, 0x2, RZ ;  /* 0x0000000202027810 */ /* 0x000fe20007ffe0ff */
[----:B------:R-:W-:Y:S01]  /*0830*/  IMAD R22, R4, 0x4, R15 ;  /* 0x0000000404167824 */ /* 0x000fe200078e020f */
[----:B------:R-:W-:-:S04]  /*0840*/  LEA R3, R3, UR4, 0x2 ;  /* 0x0000000403037c11 */ /* 0x000fc8000f8e10ff */
[----:B------:R-:W-:Y:S01]  /*0850*/  LEA R23, R19, R22, 0x2 ;  /* 0x0000001613177211 */ /* 0x000fe200078e10ff */
[----:B------:R-:W-:Y:S04]  /*0860*/  LDS R5, [R22] ;  /* 0x0000000016057984 */ /* 0x000fe80000000800 */
[----:B------:R-:W0:Y:S04]  /*0870*/  LDS R4, [R3] ;  /* 0x0000000003047984 */ /* 0x000e280000000800 */
[----:B------:R-:W-:Y:S04]  /*0880*/  LDS R21, [R3+0x4] ;  /* 0x0000040003157984 */ /* 0x000fe80000000800 */
[----:B------:R-:W1:Y:S01]  /*0890*/  LDS R23, [R23] ;  /* 0x0000000017177984 */ /* 0x000e620000000800 */
[----:B0-----:R-:W-:-:S04]  /*08a0*/  FFMA R4, R4, R5, R17 ;  /* 0x0000000504047223 */ /* 0x001fc80000000011 */
[----:B-1----:R-:W-:-:S07]  /*08b0*/  FFMA R17, R21, R23, R4 ;  /* 0x0000001715117223 */ /* 0x002fce0000000004 */
.L_x_13:
[----:B------:R-:W-:Y:S05]  /*08c0*/  @!P2 BRA `(.L_x_9) ;  /* 0x00000000001ca947 */ /* 0x000fea0003800000 */
[----:B------:R-:W-:Y:S02]  /*08d0*/  IMAD R4, R2, R19, R8 ;  /* 0x0000001302047224 */ /* 0x000fe400078e0208 */
[----:B------:R-:W-:-:S03]  /*08e0*/  IMAD.IADD R2, R11, 0x1, R2 ;  /* 0x000000010b027824 */ /* 0x000fc600078e0202 */
[----:B------:R-:W-:Y:S02]  /*08f0*/  LEA R4, R4, R15, 0x2 ;  /* 0x0000000f04047211 */ /* 0x000fe400078e10ff */
[----:B------:R-:W-:-:S04]  /*0900*/  LEA R2, R2, UR4, 0x2 ;  /* 0x0000000402027c11 */ /* 0x000fc8000f8e10ff */
[----:B------:R-:W-:Y:S04]  /*0910*/  LDS R4, [R4] ;  /* 0x0000000004047984 */ /* 0x000fe80000000800 */
[----:B------:R-:W0:Y:S02]  /*0920*/  LDS R2, [R2] ;  /* 0x0000000002027984 */ /* 0x000e240000000800 */
[----:B0-----:R-:W-:-:S07]  /*0930*/  FFMA R17, R2, R4, R17 ;  /* 0x0000000402117223 */ /* 0x001fce0000000011 */
.L_x_9:
[----:B------:R-:W-:Y:S01]  /*0940*/  BAR.SYNC.DEFER_BLOCKING 0x0 ;  /* 0x0000000000007b1d */ /* 0x000fe20000010000 */
[----:B------:R-:W-:-:S05]  /*0950*/  IADD3 R9, PT, PT, R6, R9, RZ ;  /* 0x0000000906097210 */ /* 0x000fca0007ffe0ff */
[----:B------:R-:W-:Y:S05]  /*0960*/  @!P0 BRA `(.L_x_14) ;  /* 0xfffffff800308947 */ /* 0x000fea000383ffff */
.L_x_8:
[----:B0-----:R-:W0:Y:S02]  /*0970*/  LDC.64 R2, c[0x0][0x390] ;  /* 0x0000e400ff027b82 */ /* 0x001e240000000a00 */
[----:B0-----:R-:W-:-:S05]  /*0980*/  IMAD.WIDE R2, R7, 0x4, R2 ;  /* 0x0000000407027825 */ /* 0x001fca00078e0202 */
[----:B------:R-:W-:Y:S01]  /*0990*/  STG.E desc[UR6][R2.64], R17 ;  /* 0x0000001102007986 */ /* 0x000fe2000c101906 */
[----:B------:R-:W-:Y:S05]  /*09a0*/  EXIT ;  /* 0x000000000000794d */ /* 0x000fea0003800000 */
.L_x_15:
        /* <DEDUP_REMOVED lines=13> */
.L_x_25:


//--------------------- .text._Z6matmulIiEvPKT_S2_PS0_jj --------------------------
	.section	.text._Z6matmulIiEvPKT_S2_PS0_jj,"ax",@progbits
	.align	128
        .global         _Z6matmulIiEvPKT_S2_PS0_jj
        .type           _Z6matmulIiEvPKT_S2_PS0_jj,@function
        .size           _Z6matmulIiEvPKT_S2_PS0_jj,(.L_x_26 - _Z6matmulIiEvPKT_S2_PS0_jj)
        .other          _Z6matmulIiEvPKT_S2_PS0_jj,@"STO_CUDA_ENTRY STV_DEFAULT"
_Z6matmulIiEvPKT_S2_PS0_jj:
.text._Z6matmulIiEvPKT_S2_PS0_jj:
        /* <DEDUP_REMOVED lines=35> */
.L_x_22:
        /* <DEDUP_REMOVED lines=26> */
.L_x_19:
[----:B------:R-:W-:Y:S01]  /*03d0*/  LDS R22, [R4+-0x10] ;  /* 0xfffff00004167984 */ /* 0x000fe20000000800 */
[----:B------:R-:W-:Y:S01]  /*03e0*/  LEA R26, R19, R2, 0x2 ;  /* 0x00000002131a7211 */ /* 0x000fe200078e10ff */
[----:B------:R-:W-:Y:S02]  /*03f0*/  VIADD R3, R3, 0x8 ;  /* 0x0000000803037836 */ /* 0x000fe40000000000 */
[----:B------:R0:W1:Y:S02]  /*0400*/  LDS R5, [R2] ;  /* 0x0000000002057984 */ /* 0x0000640000000800 */
[----:B------:R-:W-:Y:S01]  /*0410*/  IMAD R28, R19, 0x4, R26 ;  /* 0x00000004131c7824 */ /* 0x000fe200078e021a */
[----:B------:R-:W-:Y:S01]  /*0420*/  ISETP.NE.AND P1, PT, R3, RZ, PT ;  /* 0x000000ff0300720c */ /* 0x000fe20003f25270 */
[----:B------:R-:W-:Y:S03]  /*0430*/  LDS R24, [R4+-0xc] ;  /* 0xfffff40004187984 */ /* 0x000fe60000000800 */
[C---:B------:R-:W-:Y:S01]  /*0440*/  LEA R25, R19.reuse, R28, 0x2 ;  /* 0x0000001c13197211 */ /* 0x040fe200078e10ff */
[----:B------:R2:W3:Y:S01]  /*0450*/  LDS R21, [R26] ;  /* 0x000000001a157984 */ /* 0x0004e20000000800 */
[----:B0-----:R-:W-:-:S02]  /*0460*/  LEA R2, R19, R2, 0x5 ;  /* 0x0000000213027211 */ /* 0x001fc400078e28ff */
[C---:B------:R-:W-:Y:S01]  /*0470*/  LEA R29, R19.reuse, R25, 0x2 ;  /* 0x00000019131d7211 */ /* 0x040fe200078e10ff */
[----:B------:R-:W-:Y:S04]  /*0480*/  LDS R23, [R4+-0x4] ;  /* 0xfffffc0004177984 */ /* 0x000fe80000000800 */
[----:B------:R-:W-:Y:S01]  /*0490*/  LDS R27, [R25] ;  /* 0x00000000191b7984 */ /* 0x000fe20000000800 */
[----:B--2---:R-:W-:Y:S02]  /*04a0*/  IMAD R26, R19, 0x4, R29 ;  /* 0x00000004131a7824 */ /* 0x004fe400078e021d */
[----:B-1----:R-:W-:Y:S02]  /*04b0*/  IMAD R17, R22, R5, R17 ;  /* 0x0000000516117224 */ /* 0x002fe400078e0211 */
[----:B------:R-:W-:Y:S04]  /*04c0*/  LDS R5, [R4+-0x8] ;  /* 0xfffff80004057984 */ /* 0x000fe80000000800 */
[----:B------:R0:W1:Y:S01]  /*04d0*/  LDS R22, [R28] ;  /* 0x000000001c167984 */ /* 0x0000620000000800 */
[----:B---3--:R-:W-:-:S03]  /*04e0*/  IMAD R21, R24, R21, R17 ;  /* 0x0000001518157224 */ /* 0x008fc600078e0211 */
[----:B------:R-:W-:Y:S04]  /*04f0*/  LDS R17, [R4] ;  /* 0x0000000004117984 */ /* 0x000fe80000000800 */
[----:B------:R-:W2:Y:S01]  /*0500*/  LDS R24, [R29] ;  /* 0x000000001d187984 */ /* 0x000ea20000000800 */
[----:B0-----:R-:W-:Y:S01]  /*0510*/  LEA R28, R19, R26, 0x2 ;  /* 0x0000001a131c7211 */ /* 0x001fe200078e10ff */
[----:B-1----:R-:W-:Y:S02]  /*0520*/  IMAD R5, R5, R22, R21 ;  /* 0x0000001605057224 */ /* 0x002fe400078e0215 */
[----:B------:R-:W-:Y:S02]  /*0530*/  LDS R22, [R4+0x4] ;  /* 0x0000040004167984 */ /* 0x000fe40000000800 */
[----:B------:R-:W-:-:S02]  /*0540*/  IMAD R23, R23, R27, R5 ;  /* 0x0000001b17177224 */ /* 0x000fc400078e0205 */
[----:B------:R-:W0:Y:S02]  /*0550*/  LDS R5, [R26] ;  /* 0x000000001a057984 */ /* 0x000e240000000800 */
[----:B--2---:R-:W-:Y:S01]  /*0560*/  IMAD R17, R17, R24, R23 ;  /* 0x0000001811117224 */ /* 0x004fe200078e0217 */
[----:B------:R-:W-:Y:S01]  /*0570*/  LEA R23, R19, R28, 0x2 ;  /* 0x0000001c13177211 */ /* 0x000fe200078e10ff */
[----:B------:R-:W-:Y:S04]  /*0580*/  LDS R24, [R4+0x8] ;  /* 0x0000080004187984 */ /* 0x000fe80000000800 */
[----:B------:R-:W1:Y:S04]  /*0590*/  LDS R28, [R28] ;  /* 0x000000001c1c7984 */ /* 0x000e680000000800 */
[----:B------:R-:W-:Y:S04]  /*05a0*/  LDS R23, [R23] ;  /* 0x0000000017177984 */ /* 0x000fe80000000800 */
[----:B------:R2:W3:Y:S02]  /*05b0*/  LDS R21, [R4+0xc] ;  /* 0x00000c0004157984 */ /* 0x0004e40000000800 */
[----:B--2---:R-:W-:Y:S01]  /*05c0*/  IADD3 R4, PT, PT, R4, 0x20, RZ ;  /* 0x0000002004047810 */ /* 0x004fe20007ffe0ff */
[----:B0-----:R-:W-:-:S04]  /*05d0*/  IMAD R5, R22, R5, R17 ;  /* 0x0000000516057224 */ /* 0x001fc800078e0211 */
[----:B-1----:R-:W-:-:S04]  /*05e0*/  IMAD R5, R24, R28, R5 ;  /* 0x0000001c18057224 */ /* 0x002fc800078e0205 */
[----:B---3--:R-:W-:Y:S01]  /*05f0*/  IMAD R17, R21, R23, R5 ;  /* 0x0000001715117224 */ /* 0x008fe200078e0205 */
[----:B------:R-:W-:Y:S06]  /*0600*/  @P1 BRA `(.L_x_19) ;  /* 0xfffffffc00701947 */ /* 0x000fec000383ffff */
[----:B------:R-:W-:-:S07]  /*0610*/  IMAD.MOV.U32 R2, RZ, RZ, R12 ;  /* 0x000000ffff027224 */ /* 0x000fce00078e000c */
.L_x_18:
        /* <DEDUP_REMOVED lines=22> */
[----:B0-----:R-:W-:-:S04]  /*0780*/  IMAD R17, R22, R24, R17 ;  /* 0x0000001816117224 */ /* 0x001fc800078e0211 */
[----:B-1----:R-:W-:-:S04]  /*0790*/  IMAD R4, R4, R26, R17 ;  /* 0x0000001a04047224 */ /* 0x002fc800078e0211 */
[----:B--2---:R-:W-:-:S04]  /*07a0*/  IMAD R3, R21, R3, R4 ;  /* 0x0000000315037224 */ /* 0x004fc800078e0204 */
[----:B---3--:R-:W-:-:S07]  /*07b0*/  IMAD R17, R23, R25, R3 ;  /* 0x0000001917117224 */ /* 0x008fce00078e0203 */
.L_x_20:
        /* <DEDUP_REMOVED lines=14> */
[----:B0-----:R-:W-:-:S04]  /*08a0*/  IMAD R4, R4, R5, R17 ;  /* 0x0000000504047224 */ /* 0x001fc800078e0211 */
[----:B-1----:R-:W-:-:S07]  /*08b0*/  IMAD R17, R21, R23, R4 ;  /* 0x0000001715117224 */ /* 0x002fce00078e0204 */
.L_x_21:
[----:B------:R-:W-:Y:S05]  /*08c0*/  @!P2 BRA `(.L_x_17) ;  /* 0x00000000001ca947 */ /* 0x000fea0003800000 */
[----:B------:R-:W-:Y:S02]  /*08d0*/  IMAD R4, R2, R19, R8 ;  /* 0x0000001302047224 */ /* 0x000fe400078e0208 */
[----:B------:R-:W-:-:S03]  /*08e0*/  IMAD.IADD R2, R11, 0x1, R2 ;  /* 0x000000010b027824 */ /* 0x000fc600078e0202 */
[----:B------:R-:W-:Y:S02]  /*08f0*/  LEA R4, R4, R15, 0x2 ;  /* 0x0000000f04047211 */ /* 0x000fe400078e10ff */
[----:B------:R-:W-:-:S04]  /*0900*/  LEA R2, R2, UR4, 0x2 ;  /* 0x0000000402027c11 */ /* 0x000fc8000f8e10ff */
[----:B------:R-:W-:Y:S04]  /*0910*/  LDS R4, [R4] ;  /* 0x0000000004047984 */ /* 0x000fe80000000800 */
[----:B------:R-:W0:Y:S02]  /*0920*/  LDS R2, [R2] ;  /* 0x0000000002027984 */ /* 0x000e240000000800 */
[----:B0-----:R-:W-:-:S07]  /*0930*/  IMAD R17, R2, R4, R17 ;  /* 0x0000000402117224 */ /* 0x001fce00078e0211 */
.L_x_17:
[----:B------:R-:W-:Y:S01]  /*0940*/  BAR.SYNC.DEFER_BLOCKING 0x0 ;  /* 0x0000000000007b1d */ /* 0x000fe20000010000 */
[----:B------:R-:W-:-:S05]  /*0950*/  IADD3 R9, PT, PT, R6, R9, RZ ;  /* 0x0000000906097210 */ /* 0x000fca0007ffe0ff */
[----:B------:R-:W-:Y:S05]  /*0960*/  @!P0 BRA `(.L_x_22) ;  /* 0xfffffff800308947 */ /* 0x000fea000383ffff */
.L_x_16:
[----:B0-----:R-:W0:Y:S02]  /*0970*/  LDC.64 R2, c[0x0][0x390] ;  /* 0x0000e400ff027b82 */ /* 0x001e240000000a00 */
[----:B0-----:R-:W-:-:S05]  /*0980*/  IMAD.WIDE R2, R7, 0x4, R2 ;  /* 0x0000000407027825 */ /* 0x001fca00078e0202 */
[----:B------:R-:W-:Y:S01]  /*0990*/  STG.E desc[UR6][R2.64], R17 ;  /* 0x0000001102007986 */ /* 0x000fe2000c101906 */
[----:B------:R-:W-:Y:S05]  /*09a0*/  EXIT ;  /* 0x000000000000794d */ /* 0x000fea0003800000 */
.L_x_23:
        /* <DEDUP_REMOVED lines=13> */
.L_x_26:


//--------------------- .nv.shared._Z6matmulIdEvPKT_S2_PS0_jj --------------------------
	.section	.nv.shared._Z6matmulIdEvPKT_S2_PS0_jj,"aw",@nobits
	.sectionflags	@""
	.align	16
	.zero		1024


//--------------------- .nv.shared.reserved.0     --------------------------
	.section	.nv.shared.reserved.0,"aw",@nobits
	.weak		__nv_reservedSMEM_offset_0_alias
	.size		__nv_reservedSMEM_offset_0_alias, 0, 64
	.other		__nv_reservedSMEM_offset_0_alias,@"STO_CUDA_RESERVED_SHARED STV_DEFAULT"
__nv_reservedSMEM_offset_0_alias:
	.zero		0
	.zero		64


//--------------------- .nv.shared._Z6matmulIfEvPKT_S2_PS0_jj --------------------------
	.section	.nv.shared._Z6matmulIfEvPKT_S2_PS0_jj,"aw",@nobits
	.sectionflags	@""
	.align	16
	.zero		1024


//--------------------- .nv.shared._Z6matmulIiEvPKT_S2_PS0_jj --------------------------
	.section	.nv.shared._Z6matmulIiEvPKT_S2_PS0_jj,"aw",@nobits
	.sectionflags	@""
	.align	16
	.zero		1024


//--------------------- .nv.constant0._Z6matmulIdEvPKT_S2_PS0_jj --------------------------
	.section	.nv.constant0._Z6matmulIdEvPKT_S2_PS0_jj,"a",@progbits
	.sectionflags	@""
	.align	4
.nv.constant0._Z6matmulIdEvPKT_S2_PS0_jj:
	.zero		928


//--------------------- .nv.constant0._Z6matmulIfEvPKT_S2_PS0_jj --------------------------
	.section	.nv.constant0._Z6matmulIfEvPKT_S2_PS0_jj,"a",@progbits
	.sectionflags	@""
	.align	4
.nv.constant0._Z6matmulIfEvPKT_S2_PS0_jj:
	.zero		928


//--------------------- .nv.constant0._Z6matmulIiEvPKT_S2_PS0_jj --------------------------
	.section	.nv.constant0._Z6matmulIiEvPKT_S2_PS0_jj,"a",@progbits
	.sectionflags	@""
	.align	4
.nv.constant0._Z6matmulIiEvPKT_S2_PS0_jj:
	.zero		928


//--------------------- SYMBOLS --------------------------

	.type		.nv.reservedSmem.offset0,@object
	.size		.nv.reservedSmem.offset0,0x4
	.type		.nv.reservedSmem.cap,@object
	.size		.nv.reservedSmem.cap,0x4
